	.target	sm_90a

	.elftype	@"ET_EXEC"


//--------------------- .note.nv.tkinfo           --------------------------
	.section	.note.nv.tkinfo,"",@"SHT_NOTE"
	.sectionflags	@"SHF_NOTE_NV_TKINFO"
	.tkinfo
        /*0018*/ 	.word	0x00000002
        /*0030*/ 	.string	""
        /*0030*/ 	.string	"ptxas"
        /*0030*/ 	.string	"Cuda compilation tools, release 13.0, V13.0.88"
        /*0030*/ 	.string	"Build cuda_13.0.r13.0/compiler.36424714_0"
        /*0030*/ 	.string	"-v  -suppress-debug-info  -lineinfo  -arch sm_90a "



//--------------------- .note.nv.cuinfo           --------------------------
	.section	.note.nv.cuinfo,"",@"SHT_NOTE"
	.sectionflags	@"SHF_NOTE_NV_CUINFO"
        /*0018*/ 	.short	0x0002
        /*001a*/ 	.short	0x005a
        /*001c*/ 	.short	0x0082
	.zero		2


//--------------------- .nv.info                  --------------------------
	.section	.nv.info,"",@"SHT_CUDA_INFO"
	.align	4


	//----- nvinfo : EIATTR_REGCOUNT
	.align		4
        /*0000*/ 	.byte	0x04, 0x2f
        /*0002*/ 	.short	(.L_1 - .L_0)
	.align		4
.L_0:
        /*0004*/ 	.word	index@(gluon_wgmma)
        /*0008*/ 	.word	0x0000009a


	//----- nvinfo : EIATTR_FRAME_SIZE
	.align		4
.L_1:
        /*000c*/ 	.byte	0x04, 0x11
        /*000e*/ 	.short	(.L_3 - .L_2)
	.align		4
.L_2:
        /*0010*/ 	.word	index@(gluon_wgmma)
        /*0014*/ 	.word	0x00000000


	//----- nvinfo : EIATTR_MIN_STACK_SIZE
	.align		4
.L_3:
        /*0018*/ 	.byte	0x04, 0x12
        /*001a*/ 	.short	(.L_5 - .L_4)
	.align		4
.L_4:
        /*001c*/ 	.word	index@(gluon_wgmma)
        /*0020*/ 	.word	0x00000000
.L_5:


//--------------------- .nv.compat                --------------------------
	.section	.nv.compat,"",@"SHT_CUDA_COMPAT_INFO"
	.align	4
        /*0000*/ 	.byte	0x02, 0x09, 0x01, 0x00, 0x02, 0x02, 0x04, 0x00, 0x02, 0x05, 0x05, 0x00, 0x03, 0x07, 0x01, 0x01
        /*0010*/ 	.byte	0x02, 0x03, 0x03, 0x00, 0x02, 0x06, 0x01, 0x00, 0x04, 0x0b, 0x08, 0x00, 0x00, 0x00, 0x00, 0x00
        /*0020*/ 	.byte	0x00, 0x00, 0x00, 0x00


//--------------------- .nv.info.gluon_wgmma      --------------------------
	.section	.nv.info.gluon_wgmma,"",@"SHT_CUDA_INFO"
	.sectionflags	@""
	.align	4


	//----- nvinfo : EIATTR_CUDA_API_VERSION
	.align		4
        /*0000*/ 	.byte	0x04, 0x37
        /*0002*/ 	.short	(.L_7 - .L_6)
.L_6:
        /*0004*/ 	.word	0x00000082


	//----- nvinfo : EIATTR_KPARAM_INFO
	.align		4
.L_7:
        /*0008*/ 	.byte	0x04, 0x17
        /*000a*/ 	.short	(.L_9 - .L_8)
.L_8:
        /*000c*/ 	.word	0x00000000
        /*0010*/ 	.short	0x000a
        /*0012*/ 	.short	0x0048
        /*0014*/ 	.byte	0x00, 0xf4, 0x21, 0x00


	//----- nvinfo : EIATTR_KPARAM_INFO
	.align		4
.L_9:
        /*0018*/ 	.byte	0x04, 0x17
        /*001a*/ 	.short	(.L_11 - .L_10)
.L_10:
        /*001c*/ 	.word	0x00000000
        /*0020*/ 	.short	0x0009
        /*0022*/ 	.short	0x0040
        /*0024*/ 	.byte	0x00, 0xf4, 0x21, 0x00


	//----- nvinfo : EIATTR_KPARAM_INFO
	.align		4
.L_11:
        /*0028*/ 	.byte	0x04, 0x17
        /*002a*/ 	.short	(.L_13 - .L_12)
.L_12:
        /*002c*/ 	.word	0x00000000
        /*0030*/ 	.short	0x0008
        /*0032*/ 	.short	0x0038
        /*0034*/ 	.byte	0x00, 0xf0, 0x21, 0x00


	//----- nvinfo : EIATTR_KPARAM_INFO
	.align		4
.L_13:
        /*0038*/ 	.byte	0x04, 0x17
        /*003a*/ 	.short	(.L_15 - .L_14)
.L_14:
        /*003c*/ 	.word	0x00000000
        /*0040*/ 	.short	0x0007
        /*0042*/ 	.short	0x0030
        /*0044*/ 	.byte	0x00, 0xf0, 0x21, 0x00


	//----- nvinfo : EIATTR_KPARAM_INFO
	.align		4
.L_15:
        /*0048*/ 	.byte	0x04, 0x17
        /*004a*/ 	.short	(.L_17 - .L_16)
.L_16:
        /*004c*/ 	.word	0x00000000
        /*0050*/ 	.short	0x0006
        /*0052*/ 	.short	0x0028
        /*0054*/ 	.byte	0x00, 0xf0, 0x21, 0x00


	//----- nvinfo : EIATTR_KPARAM_INFO
	.align		4
.L_17:
        /*0058*/ 	.byte	0x04, 0x17
        /*005a*/ 	.short	(.L_19 - .L_18)
.L_18:
        /*005c*/ 	.word	0x00000000
        /*0060*/ 	.short	0x0005
        /*0062*/ 	.short	0x0020
        /*0064*/ 	.byte	0x00, 0xf0, 0x11, 0x00


	//----- nvinfo : EIATTR_KPARAM_INFO
	.align		4
.L_19:
        /*0068*/ 	.byte	0x04, 0x17
        /*006a*/ 	.short	(.L_21 - .L_20)
.L_20:
        /*006c*/ 	.word	0x00000000
        /*0070*/ 	.short	0x0004
        /*0072*/ 	.short	0x001c
        /*0074*/ 	.byte	0x00, 0xf0, 0x11, 0x00


	//----- nvinfo : EIATTR_KPARAM_INFO
	.align		4
.L_21:
        /*0078*/ 	.byte	0x04, 0x17
        /*007a*/ 	.short	(.L_23 - .L_22)
.L_22:
        /*007c*/ 	.word	0x00000000
        /*0080*/ 	.short	0x0003
        /*0082*/ 	.short	0x0018
        /*0084*/ 	.byte	0x00, 0xf0, 0x11, 0x00


	//----- nvinfo : EIATTR_KPARAM_INFO
	.align		4
.L_23:
        /*0088*/ 	.byte	0x04, 0x17
        /*008a*/ 	.short	(.L_25 - .L_24)
.L_24:
        /*008c*/ 	.word	0x00000000
        /*0090*/ 	.short	0x0002
        /*0092*/ 	.short	0x0010
        /*0094*/ 	.byte	0x00, 0xf4, 0x21, 0x00


	//----- nvinfo : EIATTR_KPARAM_INFO
	.align		4
.L_25:
        /*0098*/ 	.byte	0x04, 0x17
        /*009a*/ 	.short	(.L_27 - .L_26)
.L_26:
        /*009c*/ 	.word	0x00000000
        /*00a0*/ 	.short	0x0001
        /*00a2*/ 	.short	0x0008
        /*00a4*/ 	.byte	0x00, 0xf4, 0x21, 0x00


	//----- nvinfo : EIATTR_KPARAM_INFO
	.align		4
.L_27:
        /*00a8*/ 	.byte	0x04, 0x17
        /*00aa*/ 	.short	(.L_29 - .L_28)
.L_28:
        /*00ac*/ 	.word	0x00000000
        /*00b0*/ 	.short	0x0000
        /*00b2*/ 	.short	0x0000
        /*00b4*/ 	.byte	0x00, 0xf4, 0x21, 0x00


	//----- nvinfo : EIATTR_SPARSE_MMA_MASK
	.align		4
.L_29:
        /*00b8*/ 	.byte	0x03, 0x50
        /*00ba*/ 	.short	0x0000


	//----- nvinfo : EIATTR_MAXREG_COUNT
	.align		4
        /*00bc*/ 	.byte	0x03, 0x1b
        /*00be*/ 	.short	0x00ff


	//----- nvinfo : EIATTR_NUM_BARRIERS
	.align		4
        /*00c0*/ 	.byte	0x02, 0x4c
        /*00c2*/ 	.byte	0x01
	.zero		1


	//----- nvinfo : EIATTR_MERCURY_ISA_VERSION
	.align		4
        /*00c4*/ 	.byte	0x03, 0x5f
        /*00c6*/ 	.short	0x0101


	//----- nvinfo : EIATTR_INT_WARP_WIDE_INSTR_OFFSETS
	.align		4
        /*00c8*/ 	.byte	0x04, 0x31
        /*00ca*/ 	.short	(.L_31 - .L_30)


	//   ....[0]....
.L_30:
        /*00cc*/ 	.word	0x00001320


	//   ....[1]....
        /*00d0*/ 	.word	0x00001340


	//   ....[2]....
        /*00d4*/ 	.word	0x000013f0


	//   ....[3]....
        /*00d8*/ 	.word	0x00001d00


	//   ....[4]....
        /*00dc*/ 	.word	0x00001d10


	//   ....[5]....
        /*00e0*/ 	.word	0x00001d90


	//   ....[6]....
        /*00e4*/ 	.word	0x00001da0


	//   ....[7]....
        /*00e8*/ 	.word	0x000027a0


	//   ....[8]....
        /*00ec*/ 	.word	0x000027b0


	//----- nvinfo : EIATTR_COOP_GROUP_MASK_REGIDS
	.align		4
.L_31:
        /*00f0*/ 	.byte	0x04, 0x29
        /*00f2*/ 	.short	(.L_33 - .L_32)


	//   ....[0]....
.L_32:
        /*00f4*/ 	.word	0xffffffff


	//   ....[1]....
        /*00f8*/ 	.word	0xffffffff


	//   ....[2]....
        /*00fc*/ 	.word	0xffffffff


	//----- nvinfo : EIATTR_COOP_GROUP_INSTR_OFFSETS
	.align		4
.L_33:
        /*0100*/ 	.byte	0x04, 0x28
        /*0102*/ 	.short	(.L_35 - .L_34)


	//   ....[0]....
.L_34:
        /*0104*/ 	.word	0x00000150


	//   ....[1]....
        /*0108*/ 	.word	0x00000700


	//   ....[2]....
        /*010c*/ 	.word	0x00000cf0


	//----- nvinfo : EIATTR_MBARRIER_INSTR_OFFSETS
	.align		4
.L_35:
        /*0110*/ 	.byte	0x04, 0x39
        /*0112*/ 	.short	(.L_37 - .L_36)


	//   ....[0]....
.L_36:
        /*0114*/ 	.word	0x00001490
        /*0118*/ 	.word	0x000000ff
        /*011c*/ 	.word	0x00018000
        /*0120*/ 	.short	0x0100
        /*0122*/ 	.byte	0x18
	.zero		1


	//   ....[1]....
        /*0124*/ 	.word	0x00001620
        /*0128*/ 	.word	0x000000ff
        /*012c*/ 	.word	0x00018008
        /*0130*/ 	.short	0x0100
        /*0132*/ 	.byte	0x18
	.zero		1


	//   ....[2]....
        /*0134*/ 	.word	0x00001e80
        /*0138*/ 	.word	0x000000ff
        /*013c*/ 	.word	0x00018000
        /*0140*/ 	.short	0x010a
        /*0142*/ 	.byte	0x16
	.zero		1


	//   ....[3]....
        /*0144*/ 	.word	0x00002240
        /*0148*/ 	.word	0x000000ff
        /*014c*/ 	.word	0x00018000
        /*0150*/ 	.short	0x0108
        /*0152*/ 	.byte	0x18
	.zero		1


	//   ....[4]....
        /*0154*/ 	.word	0x00002340
        /*0158*/ 	.word	0x000000ff
        /*015c*/ 	.word	0x00018008
        /*0160*/ 	.short	0x0108
        /*0162*/ 	.byte	0x18
	.zero		1


	//   ....[5]....
        /*0164*/ 	.word	0x00002840
        /*0168*/ 	.word	0x000000ff
        /*016c*/ 	.word	0x00018000
        /*0170*/ 	.short	0x010a
        /*0172*/ 	.byte	0x16
	.zero		1


	//----- nvinfo : EIATTR_NUM_MBARRIERS
	.align		4
.L_37:
        /*0174*/ 	.byte	0x03, 0x38
        /*0176*/ 	.short	0x0002


	//----- nvinfo : EIATTR_EXIT_INSTR_OFFSETS
	.align		4
        /*0178*/ 	.byte	0x04, 0x1c
        /*017a*/ 	.short	(.L_39 - .L_38)


	//   ....[0]....
.L_38:
        /*017c*/ 	.word	0x00002830


	//----- nvinfo : EIATTR_REQNTID
	.align		4
.L_39:
        /*0180*/ 	.byte	0x04, 0x10
        /*0182*/ 	.short	(.L_41 - .L_40)
.L_40:
        /*0184*/ 	.word	0x00000100
        /*0188*/ 	.word	0x00000001
        /*018c*/ 	.word	0x00000001


	//----- nvinfo : EIATTR_CRS_STACK_SIZE
	.align		4
.L_41:
        /*0190*/ 	.byte	0x04, 0x1e
        /*0192*/ 	.short	(.L_43 - .L_42)
.L_42:
        /*0194*/ 	.word	0x00000000


	//----- nvinfo : EIATTR_CBANK_PARAM_SIZE
	.align		4
.L_43:
        /*0198*/ 	.byte	0x03, 0x19
        /*019a*/ 	.short	0x0050


	//----- nvinfo : EIATTR_PARAM_CBANK
	.align		4
        /*019c*/ 	.byte	0x04, 0x0a
        /*019e*/ 	.short	(.L_45 - .L_44)
	.align		4
.L_44:
        /*01a0*/ 	.word	index@(.nv.constant0.gluon_wgmma)
        /*01a4*/ 	.short	0x0210
        /*01a6*/ 	.short	0x0050


	//----- nvinfo : EIATTR_SW_WAR
	.align		4
.L_45:
        /*01a8*/ 	.byte	0x04, 0x36
        /*01aa*/ 	.short	(.L_47 - .L_46)
.L_46:
        /*01ac*/ 	.word	0x00000008
.L_47:


//--------------------- .nv.callgraph             --------------------------
	.section	.nv.callgraph,"",@"SHT_CUDA_CALLGRAPH"
	.align	4
	.sectionentsize	8
	.align		4
        /*0000*/ 	.word	0x00000000
	.align		4
        /*0004*/ 	.word	0xffffffff
	.align		4
        /*0008*/ 	.word	0x00000000
	.align		4
        /*000c*/ 	.word	0xfffffffe
	.align		4
        /*0010*/ 	.word	0x00000000
	.align		4
        /*0014*/ 	.word	0xfffffffd
	.align		4
        /*0018*/ 	.word	0x00000000
	.align		4
        /*001c*/ 	.word	0xfffffffc


//--------------------- .text.gluon_wgmma         --------------------------
	.section	.text.gluon_wgmma,"ax",@progbits
	.align	128
        .global         gluon_wgmma
        .type           gluon_wgmma,@function
        .size           gluon_wgmma,(.L_x_52 - gluon_wgmma)
        .other          gluon_wgmma,@"STO_CUDA_ENTRY STV_DEFAULT"
gluon_wgmma:
.text.gluon_wgmma:
[----:B------:R-:W-:Y:S01]  /*0000*/  LDC R1, c[0x0][0x28] ;  /* 0x00000a00ff017b82 */ /* 0x000fe20000000800 */
[----:B------:R-:W1:Y:S07]  /*0010*/  S2R R0, SR_TID.X ;  /* 0x0000000000007919 */ /* 0x000e6e0000002100 */
[----:B------:R-:W2:Y:S01]  /*0020*/  S2UR UR4, SR_CgaCtaId ;  /* 0x00000000000479c3 */ /* 0x000ea20000008800 */
[----:B------:R-:W-:Y:S01]  /*0030*/  UMOV UR24, 0x400 ;  /* 0x0000040000187882 */ /* 0x000fe20000000000 */
[----:B------:R-:W-:Y:S01]  /*0040*/  ULDC UR6, c[0x0][0xc] ;  /* 0x0000030000067ab9 */ /* 0x000fe20000000800 */
[----:B------:R-:W-:Y:S01]  /*0050*/  ULDC.64 UR30, c[0x0][0x250] ;  /* 0x00009400001e7ab9 */ /* 0x000fe20000000a00 */
[----:B------:R-:W-:Y:S04]  /*0060*/  BSSY B0, `(.L_x_0) ;  /* 0x000001f000007945 */ /* 0x000fe80003800000 */
[----:B------:R-:W3:Y:S08]  /*0070*/  LDC R4, c[0x0][0x228] ;  /* 0x00008a00ff047b82 */ /* 0x000ef00000000800 */
[----:B------:R-:W4:Y:S08]  /*0080*/  LDC R13, c[0x0][0x230] ;  /* 0x00008c00ff0d7b82 */ /* 0x000f300000000800 */
[----:B------:R-:W-:Y:S01]  /*0090*/  S2UR UR40, SR_CTAID.Y ;  /* 0x00000000002879c3 */ /* 0x000fe20000002600 */
[----:B--2---:R-:W-:-:S03]  /*00a0*/  ULEA UR24, UR4, UR24, 0x18 ;  /* 0x0000001804187291 */ /* 0x004fc6000f8ec03f */
[----:B------:R-:W-:Y:S01]  /*00b0*/  ULDC UR4, c[0x0][0x10] ;  /* 0x0000040000047ab9 */ /* 0x000fe20000000800 */
[----:B-1----:R-:W-:-:S03]  /*00c0*/  LOP3.LUT R6, R0, 0xff, RZ, 0xc0, !PT ;  /* 0x000000ff00067812 */ /* 0x002fc600078ec0ff */
[----:B------:R-:W1:Y:S01]  /*00d0*/  S2UR UR5, SR_CTAID.Z ;  /* 0x00000000000579c3 */ /* 0x000e620000002700 */
[----:B---3--:R-:W-:Y:S01]  /*00e0*/  VIADD R4, R4, 0xffffffff ;  /* 0xffffffff04047836 */ /* 0x008fe20000000000 */
[C---:B------:R-:W-:Y:S02]  /*00f0*/  ISETP.GE.U32.AND P0, PT, R6.reuse, 0x20, PT ;  /* 0x000000200600780c */ /* 0x040fe40003f06070 */
[C---:B------:R-:W-:Y:S02]  /*0100*/  ISETP.NE.U32.AND P2, PT, R6.reuse, RZ, PT ;  /* 0x000000ff0600720c */ /* 0x040fe40003f45070 */
[----:B------:R-:W-:Y:S02]  /*0110*/  LEA R12, R6, UR24, 0x2 ;  /* 0x00000018060c7c11 */ /* 0x000fe4000f8e10ff */
[----:B------:R-:W2:Y:S01]  /*0120*/  S2UR UR41, SR_CTAID.X ;  /* 0x00000000002979c3 */ /* 0x000ea20000002500 */
[----:B----4-:R-:W-:-:S06]  /*0130*/  VIADD R9, R13, 0xffffffff ;  /* 0xffffffff0d097836 */ /* 0x010fcc0000000000 */
[----:B------:R3:W-:Y:S01]  /*0140*/  @!P0 STS [R12], RZ ;  /* 0x000000ff0c008388 */ /* 0x0007e20000000800 */
[----:B------:R-:W-:-:S03]  /*0150*/  NOP ;  /* 0x0000000000007918 */ /* 0x000fc60000000000 */
[----:B------:R3:W-:Y:S01]  /*0160*/  @!P2 STS [UR24+0x24], R4 ;  /* 0x00002404ff00a988 */ /* 0x0007e20008000818 */
[----:B-1----:R-:W-:-:S03]  /*0170*/  UIMAD UR4, UR5, UR4, UR40 ;  /* 0x00000004050472a4 */ /* 0x002fc6000f8e0228 */
[----:B------:R3:W-:Y:S01]  /*0180*/  @!P2 STS [UR24+0x20], R9 ;  /* 0x00002009ff00a988 */ /* 0x0007e20008000818 */
[----:B--2---:R-:W-:-:S04]  /*0190*/  UIMAD UR4, UR4, UR6, UR41 ;  /* 0x00000006040472a4 */ /* 0x004fc8000f8e0229 */
[----:B------:R-:W-:-:S03]  /*01a0*/  UIMAD UR5, UR4, 0x180, URZ ;  /* 0x00000180040578a4 */ /* 0x000fc6000f8e023f */
[----:B------:R-:W-:Y:S01]  /*01b0*/  UMOV UR4, URZ ;  /* 0x0000003f00047c82 */ /* 0x000fe20008000000 */
[----:B------:R-:W-:-:S04]  /*01c0*/  UIADD3 UR26, UP0, UR5, UR30, URZ ;  /* 0x0000001e051a7290 */ /* 0x000fc8000ff1e03f */
[----:B------:R-:W-:Y:S01]  /*01d0*/  ULEA.HI.X.SX32 UR27, UR5, UR31, 0x1, UP0 ;  /* 0x0000001f051b7291 */ /* 0x000fe200080f0e3f */
[----:B---3--:R-:W-:Y:S11]  /*01e0*/  @P2 BRA `(.L_x_1) ;  /* 0x0000000000182947 */ /* 0x008ff60003800000 */
[----:B------:R-:W1:Y:S01]  /*01f0*/  LDS R2, [UR24+0x8] ;  /* 0x00000818ff027984 */ /* 0x000e620008000800 */
[----:B------:R-:W2:Y:S01]  /*0200*/  LDC.64 R10, c[0x0][0x210] ;  /* 0x00008400ff0a7b82 */ /* 0x000ea20000000a00 */
[----:B------:R-:W-:Y:S02]  /*0210*/  IMAD.MOV.U32 R3, RZ, RZ, 0x70 ;  /* 0x00000070ff037424 */ /* 0x000fe400078e00ff */
[----:B--2---:R2:W-:Y:S03]  /*0220*/  STS.64 [UR24], R10 ;  /* 0x0000000aff007988 */ /* 0x0045e60008000a18 */
[----:B-1----:R-:W-:-:S05]  /*0230*/  LOP3.LUT R2, R2, 0x10, R3, 0xd8, !PT ;  /* 0x0000001002027812 */ /* 0x002fca00078ed803 */
[----:B------:R2:W-:Y:S02]  /*0240*/  STS [UR24+0x8], R2 ;  /* 0x00000802ff007988 */ /* 0x0005e40008000818 */
.L_x_1:
[----:B------:R-:W-:Y:S05]  /*0250*/  BSYNC B0 ;  /* 0x0000000000007941 */ /* 0x000fea0003800000 */
.L_x_0:
[----:B------:R-:W-:Y:S04]  /*0260*/  BSSY B0, `(.L_x_2) ;  /* 0x000000a000007945 */ /* 0x000fe80003800000 */
[----:B------:R-:W-:Y:S05]  /*0270*/  @P2 BRA `(.L_x_3) ;  /* 0x0000000000202947 */ /* 0x000fea0003800000 */
[----:B--2---:R-:W1:Y:S01]  /*0280*/  LDS R2, [UR24+0x34] ;  /* 0x00003418ff027984 */ /* 0x004e620008000800 */
[----:B------:R-:W-:Y:S02]  /*0290*/  IMAD.MOV.U32 R3, RZ, RZ, 0x3f000000 ;  /* 0x3f000000ff037424 */ /* 0x000fe400078e00ff */
[----:B------:R-:W-:Y:S01]  /*02a0*/  @!P2 IMAD.MOV.U32 R5, RZ, RZ, 0xff ;  /* 0x000000ffff05a424 */ /* 0x000fe200078e00ff */
[----:B------:R-:W2:Y:S02]  /*02b0*/  @!P2 LDS R8, [UR24+0x38] ;  /* 0x00003818ff08a984 */ /* 0x000ea40008000800 */
[----:B-1----:R-:W-:Y:S02]  /*02c0*/  LOP3.LUT R2, R2, 0xff000000, R3, 0xb8, !PT ;  /* 0xff00000002027812 */ /* 0x002fe400078eb803 */
[----:B--2---:R-:W-:-:S03]  /*02d0*/  @!P2 LOP3.LUT R3, R8, 0xff, R5, 0xb8, !PT ;  /* 0x000000ff0803a812 */ /* 0x004fc600078eb805 */
[----:B------:R1:W-:Y:S04]  /*02e0*/  STS [UR24+0x34], R2 ;  /* 0x00003402ff007988 */ /* 0x0003e80008000818 */
[----:B------:R1:W-:Y:S02]  /*02f0*/  @!P2 STS [UR24+0x38], R3 ;  /* 0x00003803ff00a988 */ /* 0x0003e40008000818 */
.L_x_3:
[----:B------:R-:W-:Y:S05]  /*0300*/  BSYNC B0 ;  /* 0x0000000000007941 */ /* 0x000fea0003800000 */
.L_x_2:
[----:B------:R-:W-:Y:S04]  /*0310*/  BSSY B0, `(.L_x_4) ;  /* 0x000000e000007945 */ /* 0x000fe80003800000 */
[----:B------:R-:W-:Y:S05]  /*0320*/  @P2 BRA `(.L_x_5) ;  /* 0x0000000000302947 */ /* 0x000fea0003800000 */
[----:B-1----:R-:W1:Y:S01]  /*0330*/  LDS R3, [UR24+0x34] ;  /* 0x00003418ff037984 */ /* 0x002e620008000800 */
[----:B--2---:R-:W2:Y:S03]  /*0340*/  LDC.64 R10, c[0x0][0x238] ;  /* 0x00008e00ff0a7b82 */ /* 0x004ea60000000a00 */
[----:B------:R-:W3:Y:S01]  /*0350*/  LDS R2, [UR24+0x1c] ;  /* 0x00001c18ff027984 */ /* 0x000ee20008000800 */
[C---:B--2---:R-:W-:Y:S01]  /*0360*/  SHF.L.U64.HI R8, R10.reuse, 0x1, R11 ;  /* 0x000000010a087819 */ /* 0x044fe2000001020b */
[----:B------:R-:W-:-:S03]  /*0370*/  IMAD.SHL.U32 R5, R10, 0x2, RZ ;  /* 0x000000020a057824 */ /* 0x000fc600078e00ff */
[--C-:B------:R-:W-:Y:S02]  /*0380*/  SHF.R.U32.HI R7, RZ, 0x4, R8.reuse ;  /* 0x00000004ff077819 */ /* 0x100fe40000011608 */
[----:B------:R-:W-:-:S05]  /*0390*/  SHF.R.U64 R5, R5, 0x4, R8 ;  /* 0x0000000405057819 */ /* 0x000fca0000001208 */
[----:B------:R4:W-:Y:S01]  /*03a0*/  STS [UR24+0xc], R5 ;  /* 0x00000c05ff007988 */ /* 0x0009e20008000818 */
[----:B-1----:R-:W-:Y:S02]  /*03b0*/  LOP3.LUT R3, R3, 0x7, RZ, 0xb8, !PT ;  /* 0x0000000703037812 */ /* 0x002fe400078eb8ff */
[----:B---3--:R-:W-:-:S03]  /*03c0*/  LOP3.LUT R2, R2, 0xf, R7, 0xb8, !PT ;  /* 0x0000000f02027812 */ /* 0x008fc600078eb807 */
[----:B------:R4:W-:Y:S04]  /*03d0*/  STS [UR24+0x34], R3 ;  /* 0x00003403ff007988 */ /* 0x0009e80008000818 */
[----:B------:R4:W-:Y:S02]  /*03e0*/  STS [UR24+0x1c], R2 ;  /* 0x00001c02ff007988 */ /* 0x0009e40008000818 */
.L_x_5:
[----:B------:R-:W-:Y:S05]  /*03f0*/  BSYNC B0 ;  /* 0x0000000000007941 */ /* 0x000fea0003800000 */
.L_x_4:
[----:B------:R-:W-:Y:S04]  /*0400*/  BSSY B1, `(.L_x_6) ;  /* 0x000001a000017945 */ /* 0x000fe80003800000 */
[----:B------:R-:W-:Y:S04]  /*0410*/  BSSY B0, `(.L_x_7) ;  /* 0x0000015000007945 */ /* 0x000fe80003800000 */
[----:B------:R-:W-:Y:S05]  /*0420*/  @P2 BRA `(.L_x_8) ;  /* 0x0000000000202947 */ /* 0x000fea0003800000 */
[----:B-12-4-:R-:W1:Y:S02]  /*0430*/  LDS R2, [UR24+0x34] ;  /* 0x00003418ff027984 */ /* 0x016e640008000800 */
[----:B-1----:R-:W-:-:S05]  /*0440*/  LOP3.LUT R2, R2, 0x38, RZ, 0xb8, !PT ;  /* 0x0000003802027812 */ /* 0x002fca00078eb8ff */
[----:B------:R1:W-:Y:S01]  /*0450*/  STS [UR24+0x34], R2 ;  /* 0x00003402ff007988 */ /* 0x0003e20008000818 */
[----:B------:R-:W-:Y:S05]  /*0460*/  @P2 BRA `(.L_x_9) ;  /* 0x0000000000202947 */ /* 0x000fea0003800000 */
[----:B-1----:R-:W1:Y:S01]  /*0470*/  LDS R2, [UR24+0x8] ;  /* 0x00000818ff027984 */ /* 0x002e620008000800 */
[----:B------:R-:W-:-:S05]  /*0480*/  IMAD.MOV.U32 R3, RZ, RZ, 0x780 ;  /* 0x00000780ff037424 */ /* 0x000fca00078e00ff */
[----:B-1----:R-:W-:-:S05]  /*0490*/  LOP3.LUT R2, R2, 0x500, R3, 0xd8, !PT ;  /* 0x0000050002027812 */ /* 0x002fca00078ed803 */
[----:B------:R3:W-:Y:S02]  /*04a0*/  STS [UR24+0x8], R2 ;  /* 0x00000802ff007988 */ /* 0x0007e40008000818 */
.L_x_8:
[----:B------:R-:W-:Y:S05]  /*04b0*/  @P2 BRA `(.L_x_10) ;  /* 0x0000000000282947 */ /* 0x000fea0003800000 */
[----:B-1234-:R-:W1:Y:S02]  /*04c0*/  LDS R2, [UR24+0x8] ;  /* 0x00000818ff027984 */ /* 0x01ee640008000800 */
[----:B-1----:R-:W-:-:S05]  /*04d0*/  LOP3.LUT R2, R2, 0x1800, RZ, 0xb8, !PT ;  /* 0x0000180002027812 */ /* 0x002fca00078eb8ff */
[----:B------:R2:W-:Y:S02]  /*04e0*/  STS [UR24+0x8], R2 ;  /* 0x00000802ff007988 */ /* 0x0005e40008000818 */
.L_x_9:
[----:B------:R-:W-:Y:S05]  /*04f0*/  @P2 BREAK B0 ;  /* 0x0000000000002942 */ /* 0x000fea0003800000 */
[----:B------:R-:W-:Y:S05]  /*0500*/  @P2 BRA `(.L_x_11) ;  /* 0x0000000000242947 */ /* 0x000fea0003800000 */
[----:B------:R-:W3:Y:S01]  /*0510*/  LDS R3, [UR24+0x8] ;  /* 0x00000818ff037984 */ /* 0x000ee20008000800 */
[----:B-12---:R-:W-:-:S05]  /*0520*/  IMAD.MOV.U32 R2, RZ, RZ, 0x6000 ;  /* 0x00006000ff027424 */ /* 0x006fca00078e00ff */
[----:B---3--:R-:W-:-:S04]  /*0530*/  LOP3.LUT R2, R3, 0x6000, R2, 0xd8, !PT ;  /* 0x0000600003027812 */ /* 0x008fc800078ed802 */
[----:B------:R-:W-:-:S05]  /*0540*/  LOP3.LUT R2, R2, 0x400000, RZ, 0xb8, !PT ;  /* 0x0040000002027812 */ /* 0x000fca00078eb8ff */
[----:B------:R5:W-:Y:S02]  /*0550*/  STS [UR24+0x8], R2 ;  /* 0x00000802ff007988 */ /* 0x000be40008000818 */
.L_x_10:
[----:B------:R-:W-:Y:S05]  /*0560*/  BSYNC B0 ;  /* 0x0000000000007941 */ /* 0x000fea0003800000 */
.L_x_7:
[----:B-12345:R-:W1:Y:S02]  /*0570*/  @!P2 LDS R2, [UR24+0x8] ;  /* 0x00000818ff02a984 */ /* 0x03ee640008000800 */
[----:B-1----:R-:W-:-:S05]  /*0580*/  @!P2 LOP3.LUT R2, R2, 0x8000, RZ, 0xb8, !PT ;  /* 0x000080000202a812 */ /* 0x002fca00078eb8ff */
[----:B------:R3:W-:Y:S02]  /*0590*/  @!P2 STS [UR24+0x8], R2 ;  /* 0x00000802ff00a988 */ /* 0x0007e40008000818 */
.L_x_11:
[----:B------:R-:W-:Y:S05]  /*05a0*/  BSYNC B1 ;  /* 0x0000000000017941 */ /* 0x000fea0003800000 */
.L_x_6:
[----:B------:R-:W-:Y:S05]  /*05b0*/  WARPSYNC.ALL ;  /* 0x0000000000007948 */ /* 0x000fea0003800000 */
[----:B------:R-:W-:Y:S05]  /*05c0*/  @P0 BRA `(.L_x_12) ;  /* 0x0000000000280947 */ /* 0x000fea0003800000 */
[----:B-123--:R-:W1:Y:S01]  /*05d0*/  S2R R2, SR_LANEID ;  /* 0x0000000000027919 */ /* 0x00ee620000000000 */
[----:B------:R-:W-:Y:S05]  /*05e0*/  WARPSYNC.ALL ;  /* 0x0000000000007948 */ /* 0x000fea0003800000 */
[----:B-1----:R-:W-:-:S05]  /*05f0*/  IMAD.SHL.U32 R5, R2, 0x4, RZ ;  /* 0x0000000402057824 */ /* 0x002fca00078e00ff */
[----:B------:R-:W1:Y:S01]  /*0600*/  LDS R7, [R5+UR24] ;  /* 0x0000001805077984 */ /* 0x000e620008000800 */
[----:B------:R-:W-:-:S05]  /*0610*/  IADD3 R2, P1, R5, UR26, RZ ;  /* 0x0000001a05027c10 */ /* 0x000fca000ff3e0ff */
[----:B------:R-:W-:-:S05]  /*0620*/  IMAD.X R3, RZ, RZ, UR27, P1 ;  /* 0x0000001bff037e24 */ /* 0x000fca00088e06ff */
[----:B-1----:R4:W5:Y:S01]  /*0630*/  ATOMG.E.EXCH.STRONG.GPU PT, RZ, [R2], R7 ;  /* 0x0000000702ff73a8 */ /* 0x00296200041ee100 */
[----:B------:R-:W-:-:S04]  /*0640*/  DEPBAR {5,4,3,2,1,0} ;  /* 0x0000003f0000791a */ /* 0x000fc80000000000 */
[----:B------:R4:W-:Y:S01]  /*0650*/  UTMACCTL.IV [UR26] ;  /* 0x000000001a0079b9 */ /* 0x0009e20008000000 */
[----:B------:R-:W-:Y:S01]  /*0660*/  NOP ;  /* 0x0000000000007918 */ /* 0x000fe20000000000 */
.L_x_12:
[----:B------:R-:W-:Y:S05]  /*0670*/  @P0 BRA `(.L_x_13) ;  /* 0x00000000000c0947 */ /* 0x000fea0003800000 */
[----:B------:R0:W-:Y:S01]  /*0680*/  UTMACMDFLUSH ;  /* 0x00000000000079b7 */ /* 0x0001e20000000000 */
[----:B------:R-:W-:Y:S05]  /*0690*/  @P0 BRA `(.L_x_13) ;  /* 0x0000000000040947 */ /* 0x000fea0003800000 */
[----:B------:R-:W-:-:S04]  /*06a0*/  DEPBAR.LE SB0, 0x0 ;  /* 0x000080000000791a */ /* 0x000fc80000000000 */
.L_x_13:
[----:B------:R-:W-:Y:S05]  /*06b0*/  WARPSYNC.ALL ;  /* 0x0000000000007948 */ /* 0x000fea0003800000 */
[----:B-----5:R-:W-:Y:S06]  /*06c0*/  BAR.SYNC.DEFER_BLOCKING 0x0 ;  /* 0x0000000000007b1d */ /* 0x020fec0000010000 */
[----:B------:R-:W-:Y:S02]  /*06d0*/  BSSY B1, `(.L_x_14) ;  /* 0x000000b000017945 */ /* 0x000fe40003800000 */
[----:B------:R-:W-:Y:S06]  /*06e0*/  BAR.SYNC.DEFER_BLOCKING 0x0 ;  /* 0x0000000000007b1d */ /* 0x000fec0000010000 */
[----:B------:R5:W-:Y:S01]  /*06f0*/  @!P0 STS [R12], RZ ;  /* 0x000000ff0c008388 */ /* 0x000be20000000800 */
[----:B------:R-:W-:Y:S01]  /*0700*/  NOP ;  /* 0x0000000000007918 */ /* 0x000fe20000000000 */
[----:B------:R-:W-:Y:S05]  /*0710*/  @P2 BRA `(.L_x_15) ;  /* 0x0000000000182947 */ /* 0x000fea0003800000 */
[----:B-1234-:R-:W1:Y:S01]  /*0720*/  LDS R2, [UR24+0x8] ;  /* 0x00000818ff027984 */ /* 0x01ee620008000800 */
[----:B------:R-:W2:Y:S01]  /*0730*/  LDC.64 R10, c[0x0][0x218] ;  /* 0x00008600ff0a7b82 */ /* 0x000ea20000000a00 */
[----:B------:R-:W-:Y:S02]  /*0740*/  IMAD.MOV.U32 R3, RZ, RZ, 0x70 ;  /* 0x00000070ff037424 */ /* 0x000fe400078e00ff */
[----:B--2---:R2:W-:Y:S03]  /*0750*/  STS.64 [UR24], R10 ;  /* 0x0000000aff007988 */ /* 0x0045e60008000a18 */
[----:B-1----:R-:W-:-:S05]  /*0760*/  LOP3.LUT R2, R2, 0x10, R3, 0xd8, !PT ;  /* 0x0000001002027812 */ /* 0x002fca00078ed803 */
[----:B------:R2:W-:Y:S02]  /*0770*/  STS [UR24+0x8], R2 ;  /* 0x00000802ff007988 */ /* 0x0005e40008000818 */
.L_x_15:
[----:B----4-:R-:W-:Y:S05]  /*0780*/  BSYNC B1 ;  /* 0x0000000000017941 */ /* 0x010fea0003800000 */
.L_x_14:
[----:B------:R-:W-:Y:S04]  /*0790*/  BSSY B2, `(.L_x_16) ;  /* 0x000000f000027945 */ /* 0x000fe80003800000 */
[----:B------:R-:W-:Y:S04]  /*07a0*/  BSSY B1, `(.L_x_17) ;  /* 0x000000c000017945 */ /* 0x000fe80003800000 */
[----:B------:R-:W-:Y:S05]  /*07b0*/  @P2 BRA `(.L_x_18) ;  /* 0x0000000000282947 */ /* 0x000fea0003800000 */
[----:B-123--:R-:W1:Y:S01]  /*07c0*/  LDS R2, [UR24+0x34] ;  /* 0x00003418ff027984 */ /* 0x00ee620008000800 */
[----:B------:R-:W-:Y:S01]  /*07d0*/  IMAD.MOV.U32 R3, RZ, RZ, 0x3f000000 ;  /* 0x3f000000ff037424 */ /* 0x000fe200078e00ff */
[----:B------:R-:W-:Y:S05]  /*07e0*/  @P2 BREAK B1 ;  /* 0x0000000000012942 */ /* 0x000fea0003800000 */
[----:B-1----:R-:W-:-:S05]  /*07f0*/  LOP3.LUT R2, R2, 0xff000000, R3, 0xb8, !PT ;  /* 0xff00000002027812 */ /* 0x002fca00078eb803 */
[----:B------:R1:W-:Y:S01]  /*0800*/  STS [UR24+0x34], R2 ;  /* 0x00003402ff007988 */ /* 0x0003e20008000818 */
[----:B------:R-:W-:Y:S05]  /*0810*/  @P2 BRA `(.L_x_19) ;  /* 0x0000000000182947 */ /* 0x000fea0003800000 */
[----:B------:R-:W2:Y:S01]  /*0820*/  LDS R3, [UR24+0x38] ;  /* 0x00003818ff037984 */ /* 0x000ea20008000800 */
[----:B-1----:R-:W-:-:S05]  /*0830*/  IMAD.MOV.U32 R2, RZ, RZ, 0x7f ;  /* 0x0000007fff027424 */ /* 0x002fca00078e00ff */
[----:B--2---:R-:W-:-:S05]  /*0840*/  LOP3.LUT R2, R3, 0xff, R2, 0xb8, !PT ;  /* 0x000000ff03027812 */ /* 0x004fca00078eb802 */
[----:B------:R4:W-:Y:S02]  /*0850*/  STS [UR24+0x38], R2 ;  /* 0x00003802ff007988 */ /* 0x0009e40008000818 */
.L_x_18:
[----:B------:R-:W-:Y:S05]  /*0860*/  BSYNC B1 ;  /* 0x0000000000017941 */ /* 0x000fea0003800000 */
.L_x_17:
[----:B------:R1:W-:Y:S02]  /*0870*/  @!P2 STS [UR24+0x20], R9 ;  /* 0x00002009ff00a988 */ /* 0x0003e40008000818 */
.L_x_19:
[----:B------:R-:W-:Y:S05]  /*0880*/  BSYNC B2 ;  /* 0x0000000000027941 */ /* 0x000fea0003800000 */
.L_x_16:
[----:B------:R-:W-:Y:S05]  /*0890*/  WARPSYNC.ALL ;  /* 0x0000000000007948 */ /* 0x000fea0003800000 */
[----:B------:R-:W2:Y:S01]  /*08a0*/  LDC R5, c[0x0][0x22c] ;  /* 0x00008b00ff057b82 */ /* 0x000ea20000000800 */
[----:B------:R-:W-:Y:S01]  /*08b0*/  BSSY B2, `(.L_x_20) ;  /* 0x0000010000027945 */ /* 0x000fe20003800000 */
[----:B--2---:R-:W-:-:S05]  /*08c0*/  VIADD R5, R5, 0xffffffff ;  /* 0xffffffff05057836 */ /* 0x004fca0000000000 */
[----:B------:R2:W-:Y:S01]  /*08d0*/  @!P2 STS [UR24+0x24], R5 ;  /* 0x00002405ff00a988 */ /* 0x0005e20008000818 */
[----:B------:R-:W-:Y:S05]  /*08e0*/  @P2 BRA `(.L_x_21) ;  /* 0x0000000000302947 */ /* 0x000fea0003800000 */
[----:B------:R-:W2:Y:S01]  /*08f0*/  LDS R3, [UR24+0x34] ;  /* 0x00003418ff037984 */ /* 0x000ea20008000800 */
[----:B------:R-:W2:Y:S03]  /*0900*/  LDC.64 R10, c[0x0][0x240] ;  /* 0x00009000ff0a7b82 */ /* 0x000ea60000000a00 */
[----:B-1-34-:R-:W1:Y:S01]  /*0910*/  LDS R2, [UR24+0x1c] ;  /* 0x00001c18ff027984 */ /* 0x01ae620008000800 */
[C---:B--2---:R-:W-:Y:S01]  /*0920*/  SHF.L.U64.HI R8, R10.reuse, 0x1, R11 ;  /* 0x000000010a087819 */ /* 0x044fe2000001020b */
[----:B------:R-:W-:-:S03]  /*0930*/  IMAD.SHL.U32 R7, R10, 0x2, RZ ;  /* 0x000000020a077824 */ /* 0x000fc600078e00ff */
[--C-:B------:R-:W-:Y:S02]  /*0940*/  SHF.R.U32.HI R9, RZ, 0x4, R8.reuse ;  /* 0x00000004ff097819 */ /* 0x100fe40000011608 */
[----:B------:R-:W-:-:S05]  /*0950*/  SHF.R.U64 R7, R7, 0x4, R8 ;  /* 0x0000000407077819 */ /* 0x000fca0000001208 */
[----:B------:R2:W-:Y:S01]  /*0960*/  STS [UR24+0xc], R7 ;  /* 0x00000c07ff007988 */ /* 0x0005e20008000818 */
[----:B------:R-:W-:Y:S02]  /*0970*/  LOP3.LUT R3, R3, 0x7, RZ, 0xb8, !PT ;  /* 0x0000000703037812 */ /* 0x000fe400078eb8ff */
[----:B-1----:R-:W-:-:S03]  /*0980*/  LOP3.LUT R2, R2, 0xf, R9, 0xb8, !PT ;  /* 0x0000000f02027812 */ /* 0x002fc600078eb809 */
[----:B------:R2:W-:Y:S04]  /*0990*/  STS [UR24+0x34], R3 ;  /* 0x00003403ff007988 */ /* 0x0005e80008000818 */
[----:B------:R2:W-:Y:S02]  /*09a0*/  STS [UR24+0x1c], R2 ;  /* 0x00001c02ff007988 */ /* 0x0005e40008000818 */
.L_x_21:
[----:B------:R-:W-:Y:S05]  /*09b0*/  BSYNC B2 ;  /* 0x0000000000027941 */ /* 0x000fea0003800000 */
.L_x_20:
[----:B------:R-:W-:Y:S04]  /*09c0*/  BSSY B3, `(.L_x_22) ;  /* 0x000001a000037945 */ /* 0x000fe80003800000 */
[----:B------:R-:W-:Y:S04]  /*09d0*/  BSSY B2, `(.L_x_23) ;  /* 0x0000015000027945 */ /* 0x000fe80003800000 */
[----:B------:R-:W-:Y:S05]  /*09e0*/  @P2 BRA `(.L_x_24) ;  /* 0x0000000000202947 */ /* 0x000fea0003800000 */
[----:B-1234-:R-:W1:Y:S02]  /*09f0*/  LDS R2, [UR24+0x34] ;  /* 0x00003418ff027984 */ /* 0x01ee640008000800 */
[----:B-1----:R-:W-:-:S05]  /*0a00*/  LOP3.LUT R2, R2, 0x38, RZ, 0xb8, !PT ;  /* 0x0000003802027812 */ /* 0x002fca00078eb8ff */
[----:B------:R1:W-:Y:S01]  /*0a10*/  STS [UR24+0x34], R2 ;  /* 0x00003402ff007988 */ /* 0x0003e20008000818 */
[----:B------:R-:W-:Y:S05]  /*0a20*/  @P2 BRA `(.L_x_25) ;  /* 0x0000000000202947 */ /* 0x000fea0003800000 */
[----:B-1----:R-:W1:Y:S01]  /*0a30*/  LDS R2, [UR24+0x8] ;  /* 0x00000818ff027984 */ /* 0x002e620008000800 */
[----:B------:R-:W-:-:S05]  /*0a40*/  IMAD.MOV.U32 R3, RZ, RZ, 0x780 ;  /* 0x00000780ff037424 */ /* 0x000fca00078e00ff */
[----:B-1----:R-:W-:-:S05]  /*0a50*/  LOP3.LUT R2, R2, 0x500, R3, 0xd8, !PT ;  /* 0x0000050002027812 */ /* 0x002fca00078ed803 */
[----:B------:R1:W-:Y:S02]  /*0a60*/  STS [UR24+0x8], R2 ;  /* 0x00000802ff007988 */ /* 0x0003e40008000818 */
.L_x_24:
[----:B------:R-:W-:Y:S05]  /*0a70*/  @P2 BRA `(.L_x_26) ;  /* 0x0000000000282947 */ /* 0x000fea0003800000 */
[----:B-1234-:R-:W1:Y:S02]  /*0a80*/  LDS R2, [UR24+0x8] ;  /* 0x00000818ff027984 */ /* 0x01ee640008000800 */
[----:B-1----:R-:W-:-:S05]  /*0a90*/  LOP3.LUT R2, R2, 0x1800, RZ, 0xb8, !PT ;  /* 0x0000180002027812 */ /* 0x002fca00078eb8ff */
[----:B------:R2:W-:Y:S02]  /*0aa0*/  STS [UR24+0x8], R2 ;  /* 0x00000802ff007988 */ /* 0x0005e40008000818 */
.L_x_25:
[----:B------:R-:W-:Y:S05]  /*0ab0*/  @P2 BREAK B2 ;  /* 0x0000000000022942 */ /* 0x000fea0003800000 */
[----:B------:R-:W-:Y:S05]  /*0ac0*/  @P2 BRA `(.L_x_27) ;  /* 0x0000000000242947 */ /* 0x000fea0003800000 */
[----:B-12---:R-:W1:Y:S01]  /*0ad0*/  LDS R2, [UR24+0x8] ;  /* 0x00000818ff027984 */ /* 0x006e620008000800 */
[----:B------:R-:W-:-:S05]  /*0ae0*/  IMAD.MOV.U32 R3, RZ, RZ, 0x6000 ;  /* 0x00006000ff037424 */ /* 0x000fca00078e00ff */
[----:B-1----:R-:W-:-:S04]  /*0af0*/  LOP3.LUT R2, R2, 0x6000, R3, 0xd8, !PT ;  /* 0x0000600002027812 */ /* 0x002fc800078ed803 */
[----:B------:R-:W-:-:S05]  /*0b00*/  LOP3.LUT R2, R2, 0x400000, RZ, 0xb8, !PT ;  /* 0x0040000002027812 */ /* 0x000fca00078eb8ff */
[----:B------:R1:W-:Y:S02]  /*0b10*/  STS [UR24+0x8], R2 ;  /* 0x00000802ff007988 */ /* 0x0003e40008000818 */
.L_x_26:
[----:B------:R-:W-:Y:S05]  /*0b20*/  BSYNC B2 ;  /* 0x0000000000027941 */ /* 0x000fea0003800000 */
.L_x_23:
[----:B-1234-:R-:W1:Y:S02]  /*0b30*/  @!P2 LDS R2, [UR24+0x8] ;  /* 0x00000818ff02a984 */ /* 0x01ee640008000800 */
[----:B-1----:R-:W-:-:S05]  /*0b40*/  @!P2 LOP3.LUT R2, R2, 0x8000, RZ, 0xb8, !PT ;  /* 0x000080000202a812 */ /* 0x002fca00078eb8ff */
[----:B------:R3:W-:Y:S02]  /*0b50*/  @!P2 STS [UR24+0x8], R2 ;  /* 0x00000802ff00a988 */ /* 0x0007e40008000818 */
.L_x_27:
[----:B------:R-:W-:Y:S05]  /*0b60*/  BSYNC B3 ;  /* 0x0000000000037941 */ /* 0x000fea0003800000 */
.L_x_22:
[----:B------:R-:W-:Y:S05]  /*0b70*/  WARPSYNC.ALL ;  /* 0x0000000000007948 */ /* 0x000fea0003800000 */
[----:B------:R-:W-:-:S04]  /*0b80*/  UIADD3 UR29, UR5, 0x80, URZ ;  /* 0x00000080051d7890 */ /* 0x000fc8000fffe03f */
[----:B------:R-:W-:-:S04]  /*0b90*/  UIADD3 UR28, UP0, UR29, UR30, URZ ;  /* 0x0000001e1d1c7290 */ /* 0x000fc8000ff1e03f */
[----:B------:R-:W-:Y:S01]  /*0ba0*/  ULEA.HI.X.SX32 UR29, UR29, UR31, 0x1, UP0 ;  /* 0x0000001f1d1d7291 */ /* 0x000fe200080f0e3f */
[----:B------:R-:W-:Y:S11]  /*0bb0*/  @P0 BRA `(.L_x_28) ;  /* 0x0000000000280947 */ /* 0x000ff60003800000 */
[----:B-123--:R-:W1:Y:S01]  /*0bc0*/  S2R R2, SR_LANEID ;  /* 0x0000000000027919 */ /* 0x00ee620000000000 */
[----:B------:R-:W-:Y:S05]  /*0bd0*/  WARPSYNC.ALL ;  /* 0x0000000000007948 */ /* 0x000fea0003800000 */
[----:B-1----:R-:W-:-:S05]  /*0be0*/  IMAD.SHL.U32 R8, R2, 0x4, RZ ;  /* 0x0000000402087824 */ /* 0x002fca00078e00ff */
[----:B------:R-:W1:Y:S01]  /*0bf0*/  LDS R7, [R8+UR24] ;  /* 0x0000001808077984 */ /* 0x000e620008000800 */
[----:B------:R-:W-:-:S05]  /*0c00*/  IADD3 R2, P1, R8, UR28, RZ ;  /* 0x0000001c08027c10 */ /* 0x000fca000ff3e0ff */
[----:B------:R-:W-:-:S05]  /*0c10*/  IMAD.X R3, RZ, RZ, UR29, P1 ;  /* 0x0000001dff037e24 */ /* 0x000fca00088e06ff */
[----:B-1----:R4:W2:Y:S01]  /*0c20*/  ATOMG.E.EXCH.STRONG.GPU PT, RZ, [R2], R7 ;  /* 0x0000000702ff73a8 */ /* 0x0028a200041ee100 */
[----:B------:R-:W-:-:S04]  /*0c30*/  DEPBAR {5,4,3,2,1,0} ;  /* 0x0000003f0000791a */ /* 0x000fc80000000000 */
[----:B------:R4:W-:Y:S01]  /*0c40*/  UTMACCTL.IV [UR28] ;  /* 0x000000001c0079b9 */ /* 0x0009e20008000000 */
[----:B------:R-:W-:Y:S01]  /*0c50*/  NOP ;  /* 0x0000000000007918 */ /* 0x000fe20000000000 */
.L_x_28:
[----:B------:R-:W-:Y:S05]  /*0c60*/  @P0 BRA `(.L_x_29) ;  /* 0x00000000000c0947 */ /* 0x000fea0003800000 */
[----:B------:R0:W-:Y:S01]  /*0c70*/  UTMACMDFLUSH ;  /* 0x00000000000079b7 */ /* 0x0001e20000000000 */
[----:B------:R-:W-:Y:S05]  /*0c80*/  @P0 BRA `(.L_x_29) ;  /* 0x0000000000040947 */ /* 0x000fea0003800000 */
[----:B------:R-:W-:-:S04]  /*0c90*/  DEPBAR.LE SB0, 0x0 ;  /* 0x000080000000791a */ /* 0x000fc80000000000 */
.L_x_29:
[----:B------:R-:W-:Y:S05]  /*0ca0*/  WARPSYNC.ALL ;  /* 0x0000000000007948 */ /* 0x000fea0003800000 */
[----:B--2---:R-:W-:Y:S06]  /*0cb0*/  BAR.SYNC.DEFER_BLOCKING 0x0 ;  /* 0x0000000000007b1d */ /* 0x004fec0000010000 */
[----:B------:R-:W-:Y:S02]  /*0cc0*/  BSSY B3, `(.L_x_30) ;  /* 0x000000b000037945 */ /* 0x000fe40003800000 */
[----:B------:R-:W-:Y:S06]  /*0cd0*/  BAR.SYNC.DEFER_BLOCKING 0x0 ;  /* 0x0000000000007b1d */ /* 0x000fec0000010000 */
[----:B------:R2:W-:Y:S01]  /*0ce0*/  @!P0 STS [R12], RZ ;  /* 0x000000ff0c008388 */ /* 0x0005e20000000800 */
[----:B------:R-:W-:Y:S01]  /*0cf0*/  NOP ;  /* 0x0000000000007918 */ /* 0x000fe20000000000 */
[----:B------:R-:W-:Y:S05]  /*0d00*/  @P2 BRA `(.L_x_31) ;  /* 0x0000000000182947 */ /* 0x000fea0003800000 */
[----:B-1-34-:R-:W1:Y:S01]  /*0d10*/  LDS R2, [UR24+0x8] ;  /* 0x00000818ff027984 */ /* 0x01ae620008000800 */
[----:B------:R-:W3:Y:S01]  /*0d20*/  LDC.64 R8, c[0x0][0x220] ;  /* 0x00008800ff087b82 */ /* 0x000ee20000000a00 */
[----:B------:R-:W-:Y:S02]  /*0d30*/  IMAD.MOV.U32 R3, RZ, RZ, 0x70 ;  /* 0x00000070ff037424 */ /* 0x000fe400078e00ff */
[----:B---3--:R3:W-:Y:S03]  /*0d40*/  STS.64 [UR24], R8 ;  /* 0x00000008ff007988 */ /* 0x0087e60008000a18 */
[----:B-1----:R-:W-:-:S05]  /*0d50*/  LOP3.LUT R2, R2, 0x10, R3, 0xd8, !PT ;  /* 0x0000001002027812 */ /* 0x002fca00078ed803 */
[----:B------:R3:W-:Y:S02]  /*0d60*/  STS [UR24+0x8], R2 ;  /* 0x00000802ff007988 */ /* 0x0007e40008000818 */
.L_x_31:
[----:B----4-:R-:W-:Y:S05]  /*0d70*/  BSYNC B3 ;  /* 0x0000000000037941 */ /* 0x010fea0003800000 */
.L_x_30:
[----:B------:R-:W-:Y:S04]  /*0d80*/  BSSY B4, `(.L_x_32) ;  /* 0x0000011000047945 */ /* 0x000fe80003800000 */
[----:B------:R-:W-:Y:S04]  /*0d90*/  BSSY B3, `(.L_x_33) ;  /* 0x000000e000037945 */ /* 0x000fe80003800000 */
[----:B------:R-:W-:Y:S05]  /*0da0*/  @P2 BRA `(.L_x_34) ;  /* 0x0000000000242947 */ /* 0x000fea0003800000 */
[----:B-1-3--:R-:W1:Y:S01]  /*0db0*/  LDS R2, [UR24+0x34] ;  /* 0x00003418ff027984 */ /* 0x00ae620008000800 */
[----:B------:R-:W-:-:S05]  /*0dc0*/  IMAD.MOV.U32 R3, RZ, RZ, 0x3f000000 ;  /* 0x3f000000ff037424 */ /* 0x000fca00078e00ff */
[----:B-1----:R-:W-:-:S05]  /*0dd0*/  LOP3.LUT R2, R2, 0xff000000, R3, 0xb8, !PT ;  /* 0xff00000002027812 */ /* 0x002fca00078eb803 */
[----:B------:R1:W-:Y:S01]  /*0de0*/  STS [UR24+0x34], R2 ;  /* 0x00003402ff007988 */ /* 0x0003e20008000818 */
[----:B------:R-:W-:Y:S05]  /*0df0*/  @P2 BRA `(.L_x_35) ;  /* 0x00000000001c2947 */ /* 0x000fea0003800000 */
[----:B-1----:R-:W1:Y:S01]  /*0e00*/  LDS R2, [UR24+0x38] ;  /* 0x00003818ff027984 */ /* 0x002e620008000800 */
[----:B------:R-:W-:-:S05]  /*0e10*/  IMAD.MOV.U32 R3, RZ, RZ, 0xff ;  /* 0x000000ffff037424 */ /* 0x000fca00078e00ff */
[----:B-1----:R-:W-:-:S05]  /*0e20*/  LOP3.LUT R2, R2, 0xff, R3, 0xb8, !PT ;  /* 0x000000ff02027812 */ /* 0x002fca00078eb803 */
[----:B------:R4:W-:Y:S02]  /*0e30*/  STS [UR24+0x38], R2 ;  /* 0x00003802ff007988 */ /* 0x0009e40008000818 */
.L_x_34:
[----:B------:R-:W-:Y:S05]  /*0e40*/  @P2 BREAK B3 ;  /* 0x0000000000032942 */ /* 0x000fea0003800000 */
[----:B------:R-:W-:Y:S05]  /*0e50*/  @P2 BRA `(.L_x_36) ;  /* 0x00000000000c2947 */ /* 0x000fea0003800000 */
[----:B------:R1:W-:Y:S02]  /*0e60*/  STS [UR24+0x20], R5 ;  /* 0x00002005ff007988 */ /* 0x0003e40008000818 */
.L_x_35:
[----:B------:R-:W-:Y:S05]  /*0e70*/  BSYNC B3 ;  /* 0x0000000000037941 */ /* 0x000fea0003800000 */
.L_x_33:
[----:B------:R1:W-:Y:S02]  /*0e80*/  @!P2 STS [UR24+0x24], R4 ;  /* 0x00002404ff00a988 */ /* 0x0003e40008000818 */
.L_x_36:
[----:B------:R-:W-:Y:S05]  /*0e90*/  BSYNC B4 ;  /* 0x0000000000047941 */ /* 0x000fea0003800000 */
.L_x_32:
[----:B------:R-:W-:Y:S05]  /*0ea0*/  WARPSYNC.ALL ;  /* 0x0000000000007948 */ /* 0x000fea0003800000 */
[----:B------:R-:W-:Y:S04]  /*0eb0*/  BSSY B4, `(.L_x_37) ;  /* 0x000000e000047945 */ /* 0x000fe80003800000 */
[----:B------:R-:W-:Y:S05]  /*0ec0*/  @P2 BRA `(.L_x_38) ;  /* 0x0000000000302947 */ /* 0x000fea0003800000 */
[----:B------:R-:W5:Y:S01]  /*0ed0*/  LDS R3, [UR24+0x34] ;  /* 0x00003418ff037984 */ /* 0x000f620008000800 */
[----:B-1----:R-:W1:Y:S03]  /*0ee0*/  LDC.64 R4, c[0x0][0x248] ;  /* 0x00009200ff047b82 */ /* 0x002e660000000a00 */
[----:B---34-:R-:W3:Y:S01]  /*0ef0*/  LDS R2, [UR24+0x1c] ;  /* 0x00001c18ff027984 */ /* 0x018ee20008000800 */
[C---:B-1----:R-:W-:Y:S01]  /*0f00*/  SHF.L.U64.HI R5, R4.reuse, 0x1, R5 ;  /* 0x0000000104057819 */ /* 0x042fe20000010205 */
[----:B------:R-:W-:-:S03]  /*0f10*/  IMAD.SHL.U32 R4, R4, 0x2, RZ ;  /* 0x0000000204047824 */ /* 0x000fc600078e00ff */
[--C-:B------:R-:W-:Y:S02]  /*0f20*/  SHF.R.U32.HI R7, RZ, 0x4, R5.reuse ;  /* 0x00000004ff077819 */ /* 0x100fe40000011605 */
[----:B------:R-:W-:-:S05]  /*0f30*/  SHF.R.U64 R4, R4, 0x4, R5 ;  /* 0x0000000404047819 */ /* 0x000fca0000001205 */
[----:B------:R1:W-:Y:S01]  /*0f40*/  STS [UR24+0xc], R4 ;  /* 0x00000c04ff007988 */ /* 0x0003e20008000818 */
[----:B-----5:R-:W-:Y:S02]  /*0f50*/  LOP3.LUT R3, R3, 0x7, RZ, 0xb8, !PT ;  /* 0x0000000703037812 */ /* 0x020fe400078eb8ff */
[----:B---3--:R-:W-:-:S03]  /*0f60*/  LOP3.LUT R2, R2, 0xf, R7, 0xb8, !PT ;  /* 0x0000000f02027812 */ /* 0x008fc600078eb807 */
[----:B------:R1:W-:Y:S04]  /*0f70*/  STS [UR24+0x34], R3 ;  /* 0x00003403ff007988 */ /* 0x0003e80008000818 */
[----:B------:R1:W-:Y:S02]  /*0f80*/  STS [UR24+0x1c], R2 ;  /* 0x00001c02ff007988 */ /* 0x0003e40008000818 */
.L_x_38:
[----:B------:R-:W-:Y:S05]  /*0f90*/  BSYNC B4 ;  /* 0x0000000000047941 */ /* 0x000fea0003800000 */
.L_x_37:
        /* <DEDUP_REMOVED lines=11> */
.L_x_41:
[----:B------:R-:W-:Y:S05]  /*1050*/  @P2 BRA `(.L_x_43) ;  /* 0x0000000000282947 */ /* 0x000fea0003800000 */
[----:B-1-34-:R-:W1:Y:S02]  /*1060*/  LDS R2, [UR24+0x8] ;  /* 0x00000818ff027984 */ /* 0x01ae640008000800 */
[----:B-1----:R-:W-:-:S05]  /*1070*/  LOP3.LUT R2, R2, 0x1800, RZ, 0xb8, !PT ;  /* 0x0000180002027812 */ /* 0x002fca00078eb8ff */
[----:B------:R3:W-:Y:S02]  /*1080*/  STS [UR24+0x8], R2 ;  /* 0x00000802ff007988 */ /* 0x0007e40008000818 */
.L_x_42:
[----:B------:R-:W-:Y:S05]  /*1090*/  @P2 BREAK B5 ;  /* 0x0000000000052942 */ /* 0x000fea0003800000 */
[----:B------:R-:W-:Y:S05]  /*10a0*/  @P2 BRA `(.L_x_44) ;  /* 0x0000000000242947 */ /* 0x000fea0003800000 */
[----:B-1-3--:R-:W1:Y:S01]  /*10b0*/  LDS R2, [UR24+0x8] ;  /* 0x00000818ff027984 */ /* 0x00ae620008000800 */
[----:B------:R-:W-:-:S05]  /*10c0*/  IMAD.MOV.U32 R3, RZ, RZ, 0x6000 ;  /* 0x00006000ff037424 */ /* 0x000fca00078e00ff */
[----:B-1----:R-:W-:-:S04]  /*10d0*/  LOP3.LUT R2, R2, 0x6000, R3, 0xd8, !PT ;  /* 0x0000600002027812 */ /* 0x002fc800078ed803 */
[----:B------:R-:W-:-:S05]  /*10e0*/  LOP3.LUT R2, R2, 0x400000, RZ, 0xb8, !PT ;  /* 0x0040000002027812 */ /* 0x000fca00078eb8ff */
[----:B------:R1:W-:Y:S02]  /*10f0*/  STS [UR24+0x8], R2 ;  /* 0x00000802ff007988 */ /* 0x0003e40008000818 */
.L_x_43:
[----:B------:R-:W-:Y:S05]  /*1100*/  BSYNC B5 ;  /* 0x0000000000057941 */ /* 0x000fea0003800000 */
.L_x_40:
[----:B-1-34-:R-:W1:Y:S02]  /*1110*/  @!P2 LDS R2, [UR24+0x8] ;  /* 0x00000818ff02a984 */ /* 0x01ae640008000800 */
[----:B-1----:R-:W-:-:S05]  /*1120*/  @!P2 LOP3.LUT R2, R2, 0x8000, RZ, 0xb8, !PT ;  /* 0x000080000202a812 */ /* 0x002fca00078eb8ff */
[----:B------:R4:W-:Y:S02]  /*1130*/  @!P2 STS [UR24+0x8], R2 ;  /* 0x00000802ff00a988 */ /* 0x0009e40008000818 */
.L_x_44:
[----:B------:R-:W-:Y:S05]  /*1140*/  BSYNC B4 ;  /* 0x0000000000047941 */ /* 0x000fea0003800000 */
.L_x_39:
[----:B------:R-:W-:Y:S05]  /*1150*/  WARPSYNC.ALL ;  /* 0x0000000000007948 */ /* 0x000fea0003800000 */
[----:B------:R-:W-:Y:S01]  /*1160*/  UIADD3 UR5, UR5, 0x100, URZ ;  /* 0x0000010005057890 */ /* 0x000fe2000fffe03f */
[----:B------:R-:W-:Y:S01]  /*1170*/  ISETP.GE.AND P1, PT, R13, 0x1, PT ;  /* 0x000000010d00780c */ /* 0x000fe20003f26270 */
[----:B------:R-:W-:Y:S01]  /*1180*/  IMAD.MOV.U32 R88, RZ, RZ, RZ ;  /* 0x000000ffff587224 */ /* 0x000fe200078e00ff */
[----:B------:R-:W-:Y:S01]  /*1190*/  SHF.R.U32.HI R7, RZ, 0x5, R0 ;  /* 0x00000005ff077819 */ /* 0x000fe20000011600 */
[----:B------:R-:W-:-:S04]  /*11a0*/  UIADD3 UR30, UP0, UR5, UR30, URZ ;  /* 0x0000001e051e7290 */ /* 0x000fc8000ff1e03f */
[----:B------:R-:W-:Y:S01]  /*11b0*/  ULEA.HI.X.SX32 UR31, UR5, UR31, 0x1, UP0 ;  /* 0x0000001f051f7291 */ /* 0x000fe200080f0e3f */
[----:B------:R-:W-:Y:S11]  /*11c0*/  @P0 BRA `(.L_x_45) ;  /* 0x0000000000280947 */ /* 0x000ff60003800000 */
[----:B-1-34-:R-:W1:Y:S01]  /*11d0*/  S2R R2, SR_LANEID ;  /* 0x0000000000027919 */ /* 0x01ae620000000000 */
[----:B------:R-:W-:Y:S05]  /*11e0*/  WARPSYNC.ALL ;  /* 0x0000000000007948 */ /* 0x000fea0003800000 */
[----:B-1----:R-:W-:-:S05]  /*11f0*/  IMAD.SHL.U32 R4, R2, 0x4, RZ ;  /* 0x0000000402047824 */ /* 0x002fca00078e00ff */
[----:B------:R-:W1:Y:S01]  /*1200*/  LDS R5, [R4+UR24] ;  /* 0x0000001804057984 */ /* 0x000e620008000800 */
[----:B------:R-:W-:-:S05]  /*1210*/  IADD3 R2, P3, R4, UR30, RZ ;  /* 0x0000001e04027c10 */ /* 0x000fca000ff7e0ff */
[----:B------:R-:W-:-:S05]  /*1220*/  IMAD.X R3, RZ, RZ, UR31, P3 ;  /* 0x0000001fff037e24 */ /* 0x000fca00098e06ff */
[----:B-1----:R1:W3:Y:S01]  /*1230*/  ATOMG.E.EXCH.STRONG.GPU PT, RZ, [R2], R5 ;  /* 0x0000000502ff73a8 */ /* 0x0022e200041ee100 */
[----:B------:R-:W-:-:S04]  /*1240*/  DEPBAR {5,4,3,2,1,0} ;  /* 0x0000003f0000791a */ /* 0x000fc80000000000 */
[----:B------:R1:W-:Y:S01]  /*1250*/  UTMACCTL.IV [UR30] ;  /* 0x000000001e0079b9 */ /* 0x0003e20008000000 */
[----:B------:R-:W-:Y:S01]  /*1260*/  NOP ;  /* 0x0000000000007918 */ /* 0x000fe20000000000 */
.L_x_45:
[----:B------:R-:W-:Y:S05]  /*1270*/  @P0 BRA `(.L_x_46) ;  /* 0x00000000000c0947 */ /* 0x000fea0003800000 */
[----:B------:R0:W-:Y:S01]  /*1280*/  UTMACMDFLUSH ;  /* 0x00000000000079b7 */ /* 0x0001e20000000000 */
[----:B------:R-:W-:Y:S05]  /*1290*/  @P0 BRA `(.L_x_46) ;  /* 0x0000000000040947 */ /* 0x000fea0003800000 */
[----:B------:R-:W-:-:S04]  /*12a0*/  DEPBAR.LE SB0, 0x0 ;  /* 0x000080000000791a */ /* 0x000fc80000000000 */
.L_x_46:
[----:B------:R-:W-:Y:S05]  /*12b0*/  WARPSYNC.ALL ;  /* 0x0000000000007948 */ /* 0x000fea0003800000 */
[----:B---3--:R-:W-:Y:S01]  /*12c0*/  BAR.SYNC.DEFER_BLOCKING 0x0 ;  /* 0x0000000000007b1d */ /* 0x008fe20000010000 */
[----:B------:R-:W-:Y:S01]  /*12d0*/  R2UR UR25, R7 ;  /* 0x00000000071972ca */ /* 0x000fe200000e0000 */
[----:B------:R-:W-:Y:S01]  /*12e0*/  USHF.L.U32 UR15, UR40, 0x7, URZ ;  /* 0x00000007280f7899 */ /* 0x000fe2000800063f */
[----:B------:R-:W-:Y:S01]  /*12f0*/  IMAD.MOV.U32 R89, RZ, RZ, RZ ;  /* 0x000000ffff597224 */ /* 0x000fe200078e00ff */
[----:B------:R-:W-:Y:S01]  /*1300*/  USHF.L.U32 UR11, UR41, 0x8, URZ ;  /* 0x00000008290b7899 */ /* 0x000fe2000800063f */
[----:B------:R-:W-:Y:S01]  /*1310*/  CS2R R90, SRZ ;  /* 0x00000000005a7805 */ /* 0x000fe2000001ff00 */
[----:B------:R-:W-:Y:S01]  /*1320*/  VOTEU.ALL UP0, P2 ;  /* 0x00000000003f7886 */ /* 0x000fe20001000000 */
[----:B------:R-:W-:Y:S01]  /*1330*/  UMOV UR6, 0x1 ;  /* 0x0000000100067882 */ /* 0x000fe20000000000 */
[----:B------:R-:W-:Y:S01]  /*1340*/  VOTEU.ALL UP1, P2 ;  /* 0x00000000003f7886 */ /* 0x000fe20001020000 */
[----:B------:R-:W-:-:S02]  /*1350*/  CS2R R92, SRZ ;  /* 0x00000000005c7805 */ /* 0x000fc4000001ff00 */
[----:B------:R-:W-:Y:S01]  /*1360*/  CS2R R94, SRZ ;  /* 0x00000000005e7805 */ /* 0x000fe2000001ff00 */
[----:B------:R-:W-:-:S04]  /*1370*/  @!UP0 UIADD3 UR8, -UR6, 0x100000, URZ ;  /* 0x0010000006088890 */ /* 0x000fc8000fffe13f */
[----:B------:R-:W-:Y:S02]  /*1380*/  @!UP0 USHF.L.U32 UR9, UR8, 0xb, URZ ;  /* 0x0000000b08098899 */ /* 0x000fe4000800063f */
[----:B------:R-:W-:Y:S01]  /*1390*/  @!UP0 USHF.L.U32 UR8, UR8, 0x1, URZ ;  /* 0x0000000108088899 */ /* 0x000fe2000800063f */
[----:B------:R-:W-:Y:S01]  /*13a0*/  CS2R R96, SRZ ;  /* 0x0000000000607805 */ /* 0x000fe2000001ff00 */
[----:B------:R-:W-:-:S04]  /*13b0*/  @!UP0 UIADD3 UR6, -UR6, 0x100000, URZ ;  /* 0x0010000006068890 */ /* 0x000fc8000fffe13f */
[----:B------:R-:W-:Y:S02]  /*13c0*/  @!UP0 USHF.L.U32 UR7, UR6, 0xb, URZ ;  /* 0x0000000b06078899 */ /* 0x000fe4000800063f */
[----:B------:R-:W-:Y:S01]  /*13d0*/  @!UP0 USHF.L.U32 UR6, UR6, 0x1, URZ ;  /* 0x0000000106068899 */ /* 0x000fe2000800063f */
[----:B------:R-:W-:Y:S01]  /*13e0*/  CS2R R98, SRZ ;  /* 0x0000000000627805 */ /* 0x000fe2000001ff00 */
[----:B------:R-:W-:Y:S01]  /*13f0*/  VOTEU.ALL UP0, P2 ;  /* 0x00000000003f7886 */ /* 0x000fe20001000000 */
[----:B------:R-:W-:Y:S02]  /*1400*/  CS2R R100, SRZ ;  /* 0x0000000000647805 */ /* 0x000fe4000001ff00 */
[----:B------:R-:W-:Y:S02]  /*1410*/  CS2R R102, SRZ ;  /* 0x0000000000667805 */ /* 0x000fe4000001ff00 */
[----:B------:R-:W-:Y:S02]  /*1420*/  CS2R R104, SRZ ;  /* 0x0000000000687805 */ /* 0x000fe4000001ff00 */
[----:B------:R-:W-:-:S02]  /*1430*/  CS2R R106, SRZ ;  /* 0x00000000006a7805 */ /* 0x000fc4000001ff00 */
[----:B------:R-:W-:Y:S02]  /*1440*/  CS2R R108, SRZ ;  /* 0x00000000006c7805 */ /* 0x000fe4000001ff00 */
[----:B------:R-:W-:Y:S02]  /*1450*/  CS2R R110, SRZ ;  /* 0x00000000006e7805 */ /* 0x000fe4000001ff00 */
[----:B------:R-:W-:Y:S02]  /*1460*/  CS2R R112, SRZ ;  /* 0x0000000000707805 */ /* 0x000fe4000001ff00 */
[----:B------:R-:W-:Y:S01]  /*1470*/  CS2R R114, SRZ ;  /* 0x0000000000727805 */ /* 0x000fe2000001ff00 */
[----:B------:R-:W3:Y:S02]  /*1480*/  FENCE.VIEW.ASYNC.S ;  /* 0x00000000000073c6 */ /* 0x000ee40000000000 */
[----:B---3--:R3:W4:Y:S02]  /*1490*/  @!UP0 SYNCS.EXCH.64 URZ, [UR24+0x18000], UR8 ;  /* 0x01800008183f85b2 */ /* 0x0087240008000100 */
[----:B----4-:R-:W-:Y:S01]  /*14a0*/  BAR.SYNC.DEFER_BLOCKING 0x0 ;  /* 0x0000000000007b1d */ /* 0x010fe20000010000 */
[----:B------:R-:W-:-:S02]  /*14b0*/  CS2R R116, SRZ ;  /* 0x0000000000747805 */ /* 0x000fc4000001ff00 */
[----:B------:R-:W-:Y:S02]  /*14c0*/  CS2R R118, SRZ ;  /* 0x0000000000767805 */ /* 0x000fe4000001ff00 */
[----:B------:R-:W-:Y:S02]  /*14d0*/  CS2R R120, SRZ ;  /* 0x0000000000787805 */ /* 0x000fe4000001ff00 */
[----:B------:R-:W-:Y:S02]  /*14e0*/  CS2R R122, SRZ ;  /* 0x00000000007a7805 */ /* 0x000fe4000001ff00 */
[----:B------:R-:W-:Y:S02]  /*14f0*/  CS2R R124, SRZ ;  /* 0x00000000007c7805 */ /* 0x000fe4000001ff00 */
[----:B------:R-:W-:Y:S02]  /*1500*/  CS2R R126, SRZ ;  /* 0x00000000007e7805 */ /* 0x000fe4000001ff00 */
        /* <DEDUP_REMOVED lines=17> */
[----:B------:R3:W4:Y:S01]  /*1620*/  @!UP1 SYNCS.EXCH.64 URZ, [UR24+0x18008], UR6 ;  /* 0x01800806183f95b2 */ /* 0x0007220008000100 */
        /* <DEDUP_REMOVED lines=26> */
[----:B------:R-:W-:Y:S01]  /*17d0*/  CS2R R86, SRZ ;  /* 0x0000000000567805 */ /* 0x000fe2000001ff00 */
[----:B----4-:R-:W-:Y:S06]  /*17e0*/  @!P1 BRA `(.L_x_47) ;  /* 0x0000000800409947 */ /* 0x010fec0003800000 */
        /* <DEDUP_REMOVED lines=64> */
[----:B------:R-:W-:Y:S01]  /*1bf0*/  UMOV UR5, URZ ;  /* 0x0000003f00057c82 */ /* 0x000fe20008000000 */
[----:B------:R-:W-:-:S05]  /*1c00*/  UMOV UR10, URZ ;  /* 0x0000003f000a7c82 */ /* 0x000fca0008000000 */
.L_x_49:
[----:B------:R-:W-:Y:S01]  /*1c10*/  BAR.SYNC.DEFER_BLOCKING 0x0 ;  /* 0x0000000000007b1d */ /* 0x000fe20000010000 */
[----:B------:R-:W-:Y:S01]  /*1c20*/  ULEA UR22, UR5, UR24, 0x3 ;  /* 0x0000001805167291 */ /* 0x000fe2000f8e183f */
[----:B-1----:R-:W-:Y:S01]  /*1c30*/  @!P2 IMAD.MOV.U32 R3, RZ, RZ, 0xc000 ;  /* 0x0000c000ff03a424 */ /* 0x002fe200078e00ff */
[----:B------:R-:W-:Y:S01]  /*1c40*/  ELECT P0, URZ, PT ;  /* 0x00000000003f782f */ /* 0x000fe20003800000 */
[----:B------:R-:W-:Y:S01]  /*1c50*/  IMAD.U32 R2, RZ, RZ, UR4 ;  /* 0x00000004ff027e24 */ /* 0x000fe2000f8e00ff */
[----:B---3--:R-:W-:Y:S02]  /*1c60*/  ULEA UR8, UR5, UR24, 0xf ;  /* 0x0000001805087291 */ /* 0x008fe4000f8e783f */
[----:B------:R-:W-:Y:S02]  /*1c70*/  ISETP.LT.U32.AND P0, PT, R6, 0x20, P0 ;  /* 0x000000200600780c */ /* 0x000fe40000701070 */
[----:B------:R-:W-:Y:S02]  /*1c80*/  ELECT P1, URZ, PT ;  /* 0x00000000003f782f */ /* 0x000fe40003820000 */
[----:B------:R-:W-:Y:S01]  /*1c90*/  SHF.L.U32 R2, R2, 0x1f, RZ ;  /* 0x0000001f02027819 */ /* 0x000fe200000006ff */
[----:B------:R-:W-:Y:S01]  /*1ca0*/  ULEA UR12, UR5, UR24, 0xe ;  /* 0x00000018050c7291 */ /* 0x000fe2000f8e703f */
[----:B------:R-:W-:Y:S01]  /*1cb0*/  ISETP.LT.U32.AND P1, PT, R6, 0x20, P1 ;  /* 0x000000200600780c */ /* 0x000fe20000f21070 */
[----:B------:R-:W-:-:S02]  /*1cc0*/  UMOV UR14, UR10 ;  /* 0x0000000a000e7c82 */ /* 0x000fc40008000000 */
[----:B------:R-:W-:Y:S02]  /*1cd0*/  UIADD3 UR12, UR12, 0x10000, URZ ;  /* 0x000100000c0c7890 */ /* 0x000fe4000fffe03f */
[----:B------:R-:W-:Y:S02]  /*1ce0*/  USHF.L.U32 UR16, UR25, 0x7, URZ ;  /* 0x0000000719107899 */ /* 0x000fe4000800063f */
[----:B------:R-:W-:Y:S01]  /*1cf0*/  USHF.R.U32.HI UR18, URZ, 0x4, UR12 ;  /* 0x000000043f127899 */ /* 0x000fe2000801160c */
[----:B------:R-:W-:Y:S01]  /*1d00*/  VOTEU.ANY UP0, P0 ;  /* 0x00000000003f7886 */ /* 0x000fe20000000100 */
[----:B------:R-:W-:Y:S01]  /*1d10*/  VOTEU.ANY UP2, P0 ;  /* 0x00000000003f7886 */ /* 0x000fe20000040100 */
[----:B------:R-:W-:Y:S01]  /*1d20*/  ULOP3.LUT UR16, UR16, 0x200, URZ, 0xc0, !UPT ;  /* 0x0000020010107892 */ /* 0x000fe2000f8ec03f */
[----:B------:R1:W-:Y:S01]  /*1d30*/  @!P2 SYNCS.ARRIVE.TRANS64 RZ, [UR22+0x18000], R3 ;  /* 0x01800003ffffa9a7 */ /* 0x0003e20008000016 */
[----:B------:R3:W-:Y:S06]  /*1d40*/  MEMBAR.ALL.CTA ;  /* 0x0000000000007992 */ /* 0x0007ec0000008000 */
[----:B---3--:R-:W3:Y:S01]  /*1d50*/  FENCE.VIEW.ASYNC.S ;  /* 0x00000000000073c6 */ /* 0x008ee20000000000 */
[----:B------:R-:W-:Y:S01]  /*1d60*/  @UP0 UIADD3 UR9, UR22, 0x18000, URZ ;  /* 0x0001800016090890 */ /* 0x000fe2000fffe03f */
[----:B------:R-:W-:Y:S01]  /*1d70*/  @UP0 UMOV UR6, UR26 ;  /* 0x0000001a00060c82 */ /* 0x000fe20008000000 */
[----:B------:R-:W-:Y:S01]  /*1d80*/  @UP0 UMOV UR7, UR27 ;  /* 0x0000001b00070c82 */ /* 0x000fe20008000000 */
[----:B---3--:R-:W-:Y:S01]  /*1d90*/  VOTEU.ANY UP1, P1 ;  /* 0x00000000003f7886 */ /* 0x008fe20000820100 */
[----:B------:R-:W-:Y:S01]  /*1da0*/  VOTEU.ANY UP3, P1 ;  /* 0x00000000003f7886 */ /* 0x000fe20000860100 */
[----:B------:R-:W-:-:S02]  /*1db0*/  ULEA.HI UR16, UR8, UR16, URZ, 0x1c ;  /* 0x0000001008107291 */ /* 0x000fc4000f8fe03f */
[----:B------:R-:W-:Y:S02]  /*1dc0*/  USGXT.U32 UR18, UR18, 0xe ;  /* 0x0000000e1212789a */ /* 0x000fe40008000000 */
[----:B------:R-:W-:Y:S01]  /*1dd0*/  @UP1 UIADD3 UR13, UR22, 0x18000, URZ ;  /* 0x00018000160d1890 */ /* 0x000fe2000fffe03f */
[----:B------:R-:W-:Y:S01]  /*1de0*/  @UP1 UMOV UR20, UR28 ;  /* 0x0000001c00141c82 */ /* 0x000fe20008000000 */
[----:B------:R-:W-:Y:S01]  /*1df0*/  @UP1 UMOV UR21, UR29 ;  /* 0x0000001d00151c82 */ /* 0x000fe20008000000 */
[----:B------:R-:W-:Y:S01]  /*1e00*/  ULOP3.LUT UR16, UR16, 0x3fff, URZ, 0xc0, !UPT ;  /* 0x00003fff10107892 */ /* 0x000fe2000f8ec03f */
[----:B------:R-:W-:Y:S01]  /*1e10*/  UMOV UR19, 0x40000040 ;  /* 0x4000004000137882 */ /* 0x000fe20000000000 */
[----:B------:R-:W-:Y:S01]  /*1e20*/  UMOV UR17, 0x40000040 ;  /* 0x4000004000117882 */ /* 0x000fe20000000000 */
[----:B------:R-:W-:Y:S06]  /*1e30*/  BAR.SYNC.DEFER_BLOCKING 0x0 ;  /* 0x0000000000007b1d */ /* 0x000fec0000010000 */
[----:B------:R1:W-:Y:S02]  /*1e40*/  @UP2 UTMALDG.2D [UR8], [UR6] ;  /* 0x00000008060025b4 */ /* 0x0003e40008008000 */
[----:B------:R-:W-:Y:S06]  /*1e50*/  BAR.SYNC.DEFER_BLOCKING 0x0 ;  /* 0x0000000000007b1d */ /* 0x000fec0000010000 */
[----:B------:R1:W-:Y:S02]  /*1e60*/  @UP3 UTMALDG.2D [UR12], [UR20] ;  /* 0x0000000c140035b4 */ /* 0x0003e40008008000 */
[----:B------:R-:W-:Y:S06]  /*1e70*/  BAR.SYNC.DEFER_BLOCKING 0x0 ;  /* 0x0000000000007b1d */ /* 0x000fec0000010000 */
[----:B------:R-:W3:Y:S02]  /*1e80*/  SYNCS.PHASECHK.TRANS64.TRYWAIT P0, [UR22+0x18000], R2 ;  /* 0x01800002ff0075a7 */ /* 0x000ee40008000156 */
[----:B-1-3--:R-:W-:Y:S05]  /*1e90*/  @!P0 BRA `(.L_x_48) ;  /* 0x0000000800688947 */ /* 0x00afea0003800000 */
.L_x_50:
[----:B------:R-:W-:Y:S02]  /*1ea0*/  WARPGROUP.DEPBAR.LE gsb0, 0x0 ;  /* 0x00008000000079c5 */ /* 0x000fe40000010000 */
[----:B------:R-:W-:Y:S01]  /*1eb0*/  WARPGROUP.ARRIVE ;  /* 0x00000000000079c5 */ /* 0x000fe20000000000 */
[----:B------:R-:W-:Y:S01]  /*1ec0*/  UIADD3 UR20, UP0, UR16, 0x2, URZ ;  /* 0x0000000210147890 */ /* 0x000fe2000ff1e03f */
[----:B------:R-:W1:Y:S01]  /*1ed0*/  LDC R2, c[0x0][0x230] ;  /* 0x00008c00ff027b82 */ /* 0x000e620000000800 */
[----:B------:R-:W-:Y:S01]  /*1ee0*/  UIADD3 UR22, UP1, UR18, 0x2, URZ ;  /* 0x0000000212167890 */ /* 0x000fe2000ff3e03f */
[----:B------:R-:W-:Y:S02]  /*1ef0*/  UMOV UR6, URZ ;  /* 0x0000003f00067c82 */ /* 0x000fe40008000000 */
[----:B------:R-:W-:Y:S01]  /*1f00*/  HGMMA.64x128x16.F32.BF16 R88, gdesc[UR16], R88 ;  /* 0x01e00000105879f0 */ /* 0x000fe20008701858 */
[----:B------:R-:W-:Y:S01]  /*1f10*/  UMOV UR7, URZ ;  /* 0x0000003f00077c82 */ /* 0x000fe20008000000 */
[----:B------:R-:W-:-:S02]  /*1f20*/  UIADD3.X UR21, UR6, 0x40000040, URZ, UP0, !UPT ;  /* 0x4000004006157890 */ /* 0x000fc400087fe43f */
[----:B------:R-:W-:Y:S02]  /*1f30*/  UIADD3.X UR23, UR7, 0x40000040, URZ, UP1, !UPT ;  /* 0x4000004007177890 */ /* 0x000fe40008ffe43f */
[----:B------:R-:W-:Y:S02]  /*1f40*/  UIADD3.64 UR36, UR20, 0x2, URZ ;  /* 0x0000000214247897 */ /* 0x000fe4000fffe03f */
[----:B------:R-:W-:Y:S02]  /*1f50*/  UIADD3.64 UR38, UR22, 0x2, URZ ;  /* 0x0000000216267897 */ /* 0x000fe4000fffe03f */
[----:B------:R-:W-:Y:S02]  /*1f60*/  UIADD3.64 UR32, UR20, 0x4, URZ ;  /* 0x0000000414207897 */ /* 0x000fe4000fffe03f */
[----:B------:R-:W-:Y:S02]  /*1f70*/  UIADD3.64 UR34, UR22, 0x4, URZ ;  /* 0x0000000416227897 */ /* 0x000fe4000fffe03f */
[----:B------:R-:W-:-:S02]  /*1f80*/  UIADD3.64 UR16, UR20, 0x3fe, URZ ;  /* 0x000003fe14107897 */ /* 0x000fc4000fffe03f */
[----:B------:R-:W-:Y:S02]  /*1f90*/  UIADD3 UR10, UR10, 0x40, URZ ;  /* 0x000000400a0a7890 */ /* 0x000fe4000fffe03f */
[----:B------:R-:W-:-:S04]  /*1fa0*/  UIADD3 UR5, UR5, 0x1, URZ ;  /* 0x0000000105057890 */ /* 0x000fc8000fffe03f */
[----:B-1----:R-:W-:Y:S01]  /*1fb0*/  ISETP.LE.AND P0, PT, R2, UR10, PT ;  /* 0x0000000a02007c0c */ /* 0x002fe2000bf03270 */
[----:B------:R-:W-:-:S04]  /*1fc0*/  UISETP.NE.U32.AND UP0, UPT, UR5, 0x2, UPT ;  /* 0x000000020500788c */ /* 0x000fc8000bf05070 */
[----:B------:R-:W-:Y:S02]  /*1fd0*/  USEL UR6, URZ, 0x1, UP0 ;  /* 0x000000013f067887 */ /* 0x000fe40008000000 */
[----:B------:R-:W-:Y:S02]  /*1fe0*/  USEL UR5, UR5, URZ, UP0 ;  /* 0x0000003f05057287 */ /* 0x000fe40008000000 */
[----:B------:R-:W-:Y:S01]  /*1ff0*/  ULOP3.LUT UR4, UR4, UR6, URZ, 0x3c, !UPT ;  /* 0x0000000604047292 */ /* 0x000fe2000f8e3c3f */
[----:B------:R-:W-:-:S12]  /*2000*/  HGMMA.64x128x16.F32.BF16 R88, gdesc[UR20], R88 ;  /* 0x01e00000145879f0 */ /* 0x000fd80008701858 */
[----:B------:R-:W-:Y:S01]  /*2010*/  HGMMA.64x128x16.F32.BF16 R88, gdesc[UR36], R88 ;  /* 0x01e00000245879f0 */ /* 0x000fe20008701858 */
[----:B------:R-:W-:-:S11]  /*2020*/  UIADD3.64 UR36, UR20, 0x402, URZ ;  /* 0x0000040214247897 */ /* 0x000fd6000fffe03f */
[----:B------:R-:W-:-:S12]  /*2030*/  HGMMA.64x128x16.F32.BF16 R88, gdesc[UR32], R88 ;  /* 0x01e00000205879f0 */ /* 0x000fd80008701858 */
[----:B------:R-:W-:Y:S01]  /*2040*/  HGMMA.64x128x16.F32.BF16 R24, gdesc[UR16], R24 ;  /* 0x01e00000101879f0 */ /* 0x000fe20008701818 */
[----:B------:R-:W-:Y:S01]  /*2050*/  UIADD3.64 UR16, UR20, 0x400, URZ ;  /* 0x0000040014107897 */ /* 0x000fe2000fffe03f */
[----:B------:R-:W-:Y:S01]  /*2060*/  UMOV UR18, UR22 ;  /* 0x0000001600127c82 */ /* 0x000fe20008000000 */
[----:B------:R-:W-:Y:S01]  /*2070*/  UMOV UR19, UR23 ;  /* 0x0000001700137c82 */ /* 0x000fe20008000000 */
[----:B------:R-:W-:Y:S01]  /*2080*/  UIADD3.64 UR20, UR20, 0x404, URZ ;  /* 0x0000040414147897 */ /* 0x000fe2000fffe03f */
[----:B------:R-:W-:Y:S01]  /*2090*/  UMOV UR22, UR34 ;  /* 0x0000002200167c82 */ /* 0x000fe20008000000 */
[----:B------:R-:W-:-:S06]  /*20a0*/  UMOV UR23, UR35 ;  /* 0x0000002300177c82 */ /* 0x000fcc0008000000 */
[----:B------:R-:W-:-:S12]  /*20b0*/  HGMMA.64x128x16.F32.BF16 R24, gdesc[UR16], R24 ;  /* 0x01e00000101879f0 */ /* 0x000fd80008701818 */
[----:B------:R-:W-:-:S12]  /*20c0*/  HGMMA.64x128x16.F32.BF16 R24, gdesc[UR36], R24 ;  /* 0x01e00000241879f0 */ /* 0x000fd80008701818 */
[----:B------:R-:W-:Y:S01]  /*20d0*/  HGMMA.64x128x16.F32.BF16 R24, gdesc[UR20], R24, gsb0 ;  /* 0x01e00000141879f0 */ /* 0x000fe20008001818 */
[----:B------:R-:W-:Y:S05]  /*20e0*/  @!P0 BRA `(.L_x_49) ;  /* 0xfffffff800c88947 */ /* 0x000fea000383ffff */
.L_x_47:
[----:B------:R-:W-:Y:S02]  /*20f0*/  WARPGROUP.DEPBAR.LE gsb0, 0x0 ;  /* 0x00008000000079c5 */ /* 0x000fe40000010000 */
[----:B------:R-:W-:Y:S01]  /*2100*/  BAR.SYNC.DEFER_BLOCKING 0x0 ;  /* 0x0000000000007b1d */ /* 0x000fe20000010000 */
[C---:B-1----:R-:W-:Y:S01]  /*2110*/  IMAD.SHL.U32 R2, R0.reuse, 0x80, RZ ;  /* 0x0000008000027824 */ /* 0x042fe200078e00ff */
[----:B------:R-:W-:Y:S01]  /*2120*/  F2FP.BF16.F32.PACK_AB R88, R89, R88 ;  /* 0x000000585958723e */ /* 0x000fe200000010ff */
[----:B------:R-:W-:Y:S01]  /*2130*/  IMAD.SHL.U32 R3, R0, 0x10, RZ ;  /* 0x0000001000037824 */ /* 0x000fe200078e00ff */
[----:B------:R-:W-:Y:S02]  /*2140*/  F2FP.BF16.F32.PACK_AB R89, R91, R90 ;  /* 0x0000005a5b59723e */ /* 0x000fe400000010ff */
[----:B------:R-:W-:Y:S02]  /*2150*/  ELECT P0, URZ, PT ;  /* 0x00000000003f782f */ /* 0x000fe40003800000 */
[----:B------:R-:W-:Y:S01]  /*2160*/  LOP3.LUT R2, R2, 0x780, RZ, 0xc0, !PT ;  /* 0x0000078002027812 */ /* 0x000fe200078ec0ff */
[----:B------:R-:W-:Y:S01]  /*2170*/  ULOP3.LUT UR25, UR25, 0x1, URZ, 0xc0, !UPT ;  /* 0x0000000119197892 */ /* 0x000fe2000f8ec03f */
[----:B------:R-:W-:Y:S01]  /*2180*/  F2FP.BF16.F32.PACK_AB R120, R121, R120 ;  /* 0x000000787978723e */ /* 0x000fe200000010ff */
[----:B------:R-:W-:Y:S01]  /*2190*/  UMOV UR10, UR11 ;  /* 0x0000000b000a7c82 */ /* 0x000fe20008000000 */
[----:B------:R-:W-:Y:S01]  /*21a0*/  LOP3.LUT R3, R2, 0x70, R3, 0xf8, !PT ;  /* 0x0000007002037812 */ /* 0x000fe200078ef803 */
[----:B---3--:R-:W-:Y:S01]  /*21b0*/  ULEA UR9, UR25, UR15, 0x6 ;  /* 0x0000000f19097291 */ /* 0x008fe2000f8e303f */
[----:B------:R-:W-:Y:S01]  /*21c0*/  F2FP.BF16.F32.PACK_AB R90, R93, R92 ;  /* 0x0000005c5d5a723e */ /* 0x000fe200000010ff */
[----:B------:R-:W-:Y:S01]  /*21d0*/  ULEA UR8, UR25, UR24, 0xf ;  /* 0x0000001819087291 */ /* 0x000fe2000f8e783f */
[----:B------:R-:W-:Y:S01]  /*21e0*/  LOP3.LUT R3, R3, 0x10, R0, 0x78, !PT ;  /* 0x0000001003037812 */ /* 0x000fe200078e7800 */
[----:B------:R-:W-:Y:S01]  /*21f0*/  IMAD.SHL.U32 R0, R0, 0x40, RZ ;  /* 0x0000004000007824 */ /* 0x000fe200078e00ff */
[----:B------:R-:W-:-:S02]  /*2200*/  F2FP.BF16.F32.PACK_AB R91, R95, R94 ;  /* 0x0000005e5f5b723e */ /* 0x000fc400000010ff */
[----:B------:R-:W-:Y:S02]  /*2210*/  F2FP.BF16.F32.PACK_AB R121, R123, R122 ;  /* 0x0000007a7b79723e */ /* 0x000fe400000010ff */
[----:B------:R-:W-:Y:S02]  /*2220*/  LOP3.LUT R0, R3, 0x3800, R0, 0xf8, !PT ;  /* 0x0000380003007812 */ /* 0x000fe400078ef800 */
[----:B------:R-:W-:Y:S01]  /*2230*/  F2FP.BF16.F32.PACK_AB R24, R25, R24 ;  /* 0x000000181918723e */ /* 0x000fe200000010ff */
[----:B------:R-:W1:Y:S02]  /*2240*/  @!P2 SYNCS.CCTL.IV [UR24+0x18000] ;  /* 0x01800000ff00a9b1 */ /* 0x000e640008000018 */
[----:B-1----:R-:W-:Y:S01]  /*2250*/  BAR.SYNC.DEFER_BLOCKING 0x0 ;  /* 0x0000000000007b1d */ /* 0x002fe20000010000 */
[C---:B------:R-:W-:Y:S01]  /*2260*/  LOP3.LUT R3, R0.reuse, 0x20, RZ, 0x3c, !PT ;  /* 0x0000002000037812 */ /* 0x040fe200078e3cff */
[----:B------:R-:W-:Y:S01]  /*2270*/  VIADD R2, R0, UR24 ;  /* 0x0000001800027c36 */ /* 0x000fe20008000000 */
[----:B------:R-:W-:-:S02]  /*2280*/  F2FP.BF16.F32.PACK_AB R122, R125, R124 ;  /* 0x0000007c7d7a723e */ /* 0x000fc400000010ff */
[----:B------:R-:W-:Y:S01]  /*2290*/  F2FP.BF16.F32.PACK_AB R123, R127, R126 ;  /* 0x0000007e7f7b723e */ /* 0x000fe200000010ff */
[----:B------:R-:W-:Y:S01]  /*22a0*/  VIADD R3, R3, UR24 ;  /* 0x0000001803037c36 */ /* 0x000fe20008000000 */
[----:B------:R-:W-:Y:S02]  /*22b0*/  F2FP.BF16.F32.PACK_AB R25, R27, R26 ;  /* 0x0000001a1b19723e */ /* 0x000fe400000010ff */
[----:B------:R-:W-:Y:S02]  /*22c0*/  F2FP.BF16.F32.PACK_AB R56, R57, R56 ;  /* 0x000000383938723e */ /* 0x000fe400000010ff */
[----:B------:R-:W-:Y:S02]  /*22d0*/  F2FP.BF16.F32.PACK_AB R96, R97, R96 ;  /* 0x000000606160723e */ /* 0x000fe400000010ff */
[----:B------:R-:W-:Y:S02]  /*22e0*/  F2FP.BF16.F32.PACK_AB R26, R29, R28 ;  /* 0x0000001c1d1a723e */ /* 0x000fe400000010ff */
[----:B------:R-:W-:-:S02]  /*22f0*/  F2FP.BF16.F32.PACK_AB R27, R31, R30 ;  /* 0x0000001e1f1b723e */ /* 0x000fc400000010ff */
[----:B------:R-:W-:Y:S02]  /*2300*/  F2FP.BF16.F32.PACK_AB R57, R59, R58 ;  /* 0x0000003a3b39723e */ /* 0x000fe400000010ff */
[----:B------:R-:W-:Y:S02]  /*2310*/  F2FP.BF16.F32.PACK_AB R97, R99, R98 ;  /* 0x000000626361723e */ /* 0x000fe400000010ff */
[----:B------:R-:W-:Y:S02]  /*2320*/  F2FP.BF16.F32.PACK_AB R128, R129, R128 ;  /* 0x000000808180723e */ /* 0x000fe400000010ff */
[----:B------:R-:W-:Y:S01]  /*2330*/  F2FP.BF16.F32.PACK_AB R58, R61, R60 ;  /* 0x0000003c3d3a723e */ /* 0x000fe200000010ff */
[----:B------:R-:W1:Y:S01]  /*2340*/  @!P2 SYNCS.CCTL.IV [UR24+0x18008] ;  /* 0x01800800ff00a9b1 */ /* 0x000e620008000018 */
[----:B------:R-:W-:Y:S01]  /*2350*/  F2FP.BF16.F32.PACK_AB R59, R63, R62 ;  /* 0x0000003e3f3b723e */ /* 0x000fe200000010ff */
[----:B-1----:R-:W-:Y:S01]  /*2360*/  STSM.16.M88.4 [R2], R88 ;  /* 0x0000005802007844 */ /* 0x002fe20000000200 */
[----:B------:R-:W-:-:S02]  /*2370*/  LOP3.LUT R4, R0, 0x40, RZ, 0x3c, !PT ;  /* 0x0000004000047812 */ /* 0x000fc400078e3cff */
[----:B------:R-:W-:Y:S01]  /*2380*/  F2FP.BF16.F32.PACK_AB R98, R101, R100 ;  /* 0x000000646562723e */ /* 0x000fe200000010ff */
[----:B------:R-:W-:Y:S01]  /*2390*/  STSM.16.M88.4 [R2+0x8000], R120 ;  /* 0x0080007802007844 */ /* 0x000fe20000000200 */
[----:B------:R-:W-:Y:S01]  /*23a0*/  F2FP.BF16.F32.PACK_AB R99, R103, R102 ;  /* 0x000000666763723e */ /* 0x000fe200000010ff */
[----:B------:R-:W-:Y:S01]  /*23b0*/  VIADD R4, R4, UR24 ;  /* 0x0000001804047c36 */ /* 0x000fe20008000000 */
[----:B------:R-:W-:Y:S01]  /*23c0*/  F2FP.BF16.F32.PACK_AB R129, R131, R130 ;  /* 0x000000828381723e */ /* 0x000fe200000010ff */
[----:B------:R-:W-:Y:S01]  /*23d0*/  STSM.16.M88.4 [R2+0x4000], R24 ;  /* 0x0040001802007844 */ /* 0x000fe20000000200 */
[----:B------:R-:W-:Y:S02]  /*23e0*/  F2FP.BF16.F32.PACK_AB R32, R33, R32 ;  /* 0x000000202120723e */ /* 0x000fe400000010ff */
[----:B------:R-:W-:Y:S01]  /*23f0*/  F2FP.BF16.F32.PACK_AB R130, R133, R132 ;  /* 0x000000848582723e */ /* 0x000fe200000010ff */
[----:B------:R-:W-:Y:S01]  /*2400*/  STSM.16.M88.4 [R2+0xc000], R56 ;  /* 0x00c0003802007844 */ /* 0x000fe20000000200 */
[----:B------:R-:W-:-:S02]  /*2410*/  F2FP.BF16.F32.PACK_AB R131, R135, R134 ;  /* 0x000000868783723e */ /* 0x000fc400000010ff */
[----:B------:R-:W-:Y:S01]  /*2420*/  F2FP.BF16.F32.PACK_AB R33, R35, R34 ;  /* 0x000000222321723e */ /* 0x000fe200000010ff */
[----:B------:R-:W-:Y:S01]  /*2430*/  STSM.16.M88.4 [R3], R96 ;  /* 0x0000006003007844 */ /* 0x000fe20000000200 */
[----:B------:R-:W-:Y:S02]  /*2440*/  F2FP.BF16.F32.PACK_AB R64, R65, R64 ;  /* 0x000000404140723e */ /* 0x000fe400000010ff */
[----:B------:R-:W-:Y:S01]  /*2450*/  F2FP.BF16.F32.PACK_AB R104, R105, R104 ;  /* 0x000000686968723e */ /* 0x000fe200000010ff */
[----:B------:R-:W-:Y:S01]  /*2460*/  STSM.16.M88.4 [R3+0x8000], R128 ;  /* 0x0080008003007844 */ /* 0x000fe20000000200 */
[----:B------:R-:W-:Y:S02]  /*2470*/  F2FP.BF16.F32.PACK_AB R34, R37, R36 ;  /* 0x000000242522723e */ /* 0x000fe400000010ff */
[----:B------:R-:W-:Y:S02]  /*2480*/  F2FP.BF16.F32.PACK_AB R35, R39, R38 ;  /* 0x000000262723723e */ /* 0x000fe400000010ff */
[----:B------:R-:W-:-:S02]  /*2490*/  F2FP.BF16.F32.PACK_AB R65, R67, R66 ;  /* 0x000000424341723e */ /* 0x000fc400000010ff */
[----:B------:R-:W-:Y:S01]  /*24a0*/  F2FP.BF16.F32.PACK_AB R105, R107, R106 ;  /* 0x0000006a6b69723e */ /* 0x000fe200000010ff */
[----:B------:R-:W-:Y:S01]  /*24b0*/  STSM.16.M88.4 [R3+0x4000], R32 ;  /* 0x0040002003007844 */ /* 0x000fe20000000200 */
[----:B------:R-:W-:Y:S02]  /*24c0*/  F2FP.BF16.F32.PACK_AB R136, R137, R136 ;  /* 0x000000888988723e */ /* 0x000fe400000010ff */
[----:B------:R-:W-:Y:S02]  /*24d0*/  F2FP.BF16.F32.PACK_AB R66, R69, R68 ;  /* 0x000000444542723e */ /* 0x000fe400000010ff */
[----:B------:R-:W-:Y:S02]  /*24e0*/  F2FP.BF16.F32.PACK_AB R67, R71, R70 ;  /* 0x000000464743723e */ /* 0x000fe400000010ff */
[----:B------:R-:W-:Y:S02]  /*24f0*/  LOP3.LUT R0, R0, 0x60, RZ, 0x3c, !PT ;  /* 0x0000006000007812 */ /* 0x000fe400078e3cff */
[----:B------:R-:W-:Y:S01]  /*2500*/  F2FP.BF16.F32.PACK_AB R106, R109, R108 ;  /* 0x0000006c6d6a723e */ /* 0x000fe200000010ff */
[----:B------:R-:W-:Y:S01]  /*2510*/  STSM.16.M88.4 [R3+0xc000], R64 ;  /* 0x00c0004003007844 */ /* 0x000fe20000000200 */
[----:B------:R-:W-:Y:S01]  /*2520*/  F2FP.BF16.F32.PACK_AB R107, R111, R110 ;  /* 0x0000006e6f6b723e */ /* 0x000fe200000010ff */
[----:B------:R-:W-:Y:S01]  /*2530*/  VIADD R0, R0, UR24 ;  /* 0x0000001800007c36 */ /* 0x000fe20008000000 */
[----:B------:R-:W-:-:S02]  /*2540*/  F2FP.BF16.F32.PACK_AB R137, R139, R138 ;  /* 0x0000008a8b89723e */ /* 0x000fc400000010ff */
[----:B------:R-:W-:Y:S01]  /*2550*/  F2FP.BF16.F32.PACK_AB R40, R41, R40 ;  /* 0x000000282928723e */ /* 0x000fe200000010ff */
[----:B------:R-:W-:Y:S01]  /*2560*/  STSM.16.M88.4 [R4], R104 ;  /* 0x0000006804007844 */ /* 0x000fe20000000200 */
[----:B------:R-:W-:Y:S02]  /*2570*/  F2FP.BF16.F32.PACK_AB R138, R141, R140 ;  /* 0x0000008c8d8a723e */ /* 0x000fe400000010ff */
[----:B------:R-:W-:Y:S02]  /*2580*/  F2FP.BF16.F32.PACK_AB R139, R143, R142 ;  /* 0x0000008e8f8b723e */ /* 0x000fe400000010ff */
[----:B------:R-:W-:Y:S02]  /*2590*/  F2FP.BF16.F32.PACK_AB R41, R43, R42 ;  /* 0x0000002a2b29723e */ /* 0x000fe400000010ff */
[----:B------:R-:W-:Y:S01]  /*25a0*/  F2FP.BF16.F32.PACK_AB R72, R73, R72 ;  /* 0x000000484948723e */ /* 0x000fe200000010ff */
[----:B------:R-:W-:Y:S01]  /*25b0*/  STSM.16.M88.4 [R4+0x8000], R136 ;  /* 0x0080008804007844 */ /* 0x000fe20000000200 */
[----:B------:R-:W-:-:S02]  /*25c0*/  F2FP.BF16.F32.PACK_AB R112, R113, R112 ;  /* 0x000000707170723e */ /* 0x000fc400000010ff */
[----:B------:R-:W-:Y:S02]  /*25d0*/  F2FP.BF16.F32.PACK_AB R42, R45, R44 ;  /* 0x0000002c2d2a723e */ /* 0x000fe400000010ff */
[----:B------:R-:W-:Y:S02]  /*25e0*/  F2FP.BF16.F32.PACK_AB R43, R47, R46 ;  /* 0x0000002e2f2b723e */ /* 0x000fe400000010ff */
[----:B------:R-:W-:Y:S02]  /*25f0*/  F2FP.BF16.F32.PACK_AB R73, R75, R74 ;  /* 0x0000004a4b49723e */ /* 0x000fe400000010ff */
[----:B------:R-:W-:Y:S01]  /*2600*/  F2FP.BF16.F32.PACK_AB R113, R115, R114 ;  /* 0x000000727371723e */ /* 0x000fe200000010ff */
[----:B------:R-:W-:Y:S01]  /*2610*/  STSM.16.M88.4 [R4+0x4000], R40 ;  /* 0x0040002804007844 */ /* 0x000fe20000000200 */
[----:B------:R-:W-:Y:S02]  /*2620*/  F2FP.BF16.F32.PACK_AB R144, R145, R144 ;  /* 0x000000909190723e */ /* 0x000fe400000010ff */
[----:B------:R-:W-:-:S02]  /*2630*/  F2FP.BF16.F32.PACK_AB R74, R77, R76 ;  /* 0x0000004c4d4a723e */ /* 0x000fc400000010ff */
[----:B------:R-:W-:Y:S02]  /*2640*/  F2FP.BF16.F32.PACK_AB R75, R79, R78 ;  /* 0x0000004e4f4b723e */ /* 0x000fe400000010ff */
[----:B------:R-:W-:Y:S02]  /*2650*/  F2FP.BF16.F32.PACK_AB R114, R117, R116 ;  /* 0x000000747572723e */ /* 0x000fe400000010ff */
[----:B------:R-:W-:Y:S01]  /*2660*/  F2FP.BF16.F32.PACK_AB R115, R119, R118 ;  /* 0x000000767773723e */ /* 0x000fe200000010ff */
[----:B------:R-:W-:Y:S01]  /*2670*/  STSM.16.M88.4 [R4+0xc000], R72 ;  /* 0x00c0004804007844 */ /* 0x000fe20000000200 */
[----:B------:R-:W-:Y:S02]  /*2680*/  F2FP.BF16.F32.PACK_AB R145, R147, R146 ;  /* 0x000000929391723e */ /* 0x000fe400000010ff */
[----:B------:R-:W-:Y:S01]  /*2690*/  F2FP.BF16.F32.PACK_AB R48, R49, R48 ;  /* 0x000000303130723e */ /* 0x000fe200000010ff */
[----:B------:R-:W-:Y:S01]  /*26a0*/  STSM.16.M88.4 [R0], R112 ;  /* 0x0000007000007844 */ /* 0x000fe20000000200 */
[----:B------:R-:W-:-:S02]  /*26b0*/  F2FP.BF16.F32.PACK_AB R146, R149, R148 ;  /* 0x000000949592723e */ /* 0x000fc400000010ff */
[----:B------:R-:W-:Y:S02]  /*26c0*/  F2FP.BF16.F32.PACK_AB R147, R151, R150 ;  /* 0x000000969793723e */ /* 0x000fe400000010ff */
        /* <DEDUP_REMOVED lines=9> */
[----:B------:R-:W-:-:S03]  /*2760*/  ISETP.LT.U32.AND P0, PT, R6, 0x40, P0 ;  /* 0x000000400600780c */ /* 0x000fc60000701070 */
[----:B------:R-:W-:Y:S01]  /*2770*/  STSM.16.M88.4 [R0+0xc000], R80 ;  /* 0x00c0005000007844 */ /* 0x000fe20000000200 */
[----:B------:R1:W-:Y:S06]  /*2780*/  MEMBAR.ALL.CTA ;  /* 0x0000000000007992 */ /* 0x0003ec0000008000 */
[----:B-1----:R-:W1:Y:S03]  /*2790*/  FENCE.VIEW.ASYNC.S ;  /* 0x00000000000073c6 */ /* 0x002e660000000000 */
[----:B-1----:R-:W-:Y:S01]  /*27a0*/  VOTEU.ANY UP0, P0 ;  /* 0x00000000003f7886 */ /* 0x002fe20000000100 */
[----:B------:R-:W-:-:S04]  /*27b0*/  VOTEU.ANY UP1, P0 ;  /* 0x00000000003f7886 */ /* 0x000fc80000020100 */
[----:B------:R-:W-:Y:S01]  /*27c0*/  @UP0 UMOV UR6, UR30 ;  /* 0x0000001e00060c82 */ /* 0x000fe20008000000 */
[----:B------:R-:W-:Y:S01]  /*27d0*/  @UP0 UMOV UR7, UR31 ;  /* 0x0000001f00070c82 */ /* 0x000fe20008000000 */
[----:B------:R-:W-:Y:S06]  /*27e0*/  BAR.SYNC.DEFER_BLOCKING 0x0 ;  /* 0x0000000000007b1d */ /* 0x000fec0000010000 */
[----:B------:R1:W-:Y:S01]  /*27f0*/  @UP1 UTMASTG.2D [UR8], [UR6] ;  /* 0x00000008060013b5 */ /* 0x0003e20008008000 */
[----:B------:R0:W-:Y:S01]  /*2800*/  UTMACMDFLUSH ;  /* 0x00000000000079b7 */ /* 0x0001e20000000000 */
[----:B------:R-:W-:-:S04]  /*2810*/  DEPBAR.LE SB0, 0x0 ;  /* 0x000080000000791a */ /* 0x000fc80000000000 */
[----:B------:R-:W-:Y:S06]  /*2820*/  BAR.SYNC.DEFER_BLOCKING 0x0 ;  /* 0x0000000000007b1d */ /* 0x000fec0000010000 */
[----:B-1----:R-:W-:Y:S05]  /*2830*/  EXIT ;  /* 0x000000000000794d */ /* 0x002fea0003800000 */
.L_x_48:
[----:B------:R-:W1:Y:S02]  /*2840*/  SYNCS.PHASECHK.TRANS64.TRYWAIT P0, [UR22+0x18000], R2 ;  /* 0x01800002ff0075a7 */ /* 0x000e640008000156 */
[----:B-1----:R-:W-:Y:S05]  /*2850*/  @!P0 BRA `(.L_x_48) ;  /* 0xfffffffc00f88947 */ /* 0x002fea000383ffff */
[----:B------:R-:W-:Y:S05]  /*2860*/  BRA `(.L_x_50) ;  /* 0xfffffff4008c7947 */ /* 0x000fea000383ffff */
.L_x_51:
[----:B------:R-:W-:-:S00]  /*2870*/  BRA `(.L_x_51) ;  /* 0xfffffffc00fc7947 */ /* 0x000fc0000383ffff */
[----:B------:R-:W-:-:S00]  /*2880*/  NOP ;  /* 0x0000000000007918 */ /* 0x000fc00000000000 */
[----:B------:R-:W-:-:S00]  /*2890*/  NOP ;  /* 0x0000000000007918 */ /* 0x000fc00000000000 */
[----:B------:R-:W-:-:S00]  /*28a0*/  NOP ;  /* 0x0000000000007918 */ /* 0x000fc00000000000 */
[----:B------:R-:W-:-:S00]  /*28b0*/  NOP ;  /* 0x0000000000007918 */ /* 0x000fc00000000000 */
[----:B------:R-:W-:-:S00]  /*28c0*/  NOP ;  /* 0x0000000000007918 */ /* 0x000fc00000000000 */
[----:B------:R-:W-:-:S00]  /*28d0*/  NOP ;  /* 0x0000000000007918 */ /* 0x000fc00000000000 */
[----:B------:R-:W-:-:S00]  /*28e0*/  NOP ;  /* 0x0000000000007918 */ /* 0x000fc00000000000 */
[----:B------:R-:W-:-:S00]  /*28f0*/  NOP ;  /* 0x0000000000007918 */ /* 0x000fc00000000000 */
.L_x_52:


//--------------------- .nv.shared.gluon_wgmma    --------------------------
	.section	.nv.shared.gluon_wgmma,"aw",@nobits
	.sectionflags	@""
	.align	16
	.zero		1024


//--------------------- .nv.shared.reserved.0     --------------------------
	.section	.nv.shared.reserved.0,"aw",@nobits
	.weak		__nv_reservedSMEM_offset_0_alias
	.size		__nv_reservedSMEM_offset_0_alias, 0, 0
	.other		__nv_reservedSMEM_offset_0_alias,@"STO_CUDA_RESERVED_SHARED STV_DEFAULT"
__nv_reservedSMEM_offset_0_alias:
	.zero		0


//--------------------- .nv.constant0.gluon_wgmma --------------------------
	.section	.nv.constant0.gluon_wgmma,"a",@progbits
	.sectionflags	@""
	.align	4
.nv.constant0.gluon_wgmma:
	.zero		608


//--------------------- SYMBOLS --------------------------

	.type		.nv.reservedSmem.offset0,@object
	.size		.nv.reservedSmem.offset0,0x4
